//
// Generated by NVIDIA NVVM Compiler
//
// Compiler Build ID: CL-36424714
// Cuda compilation tools, release 13.0, V13.0.88
// Based on NVVM 20.0.0
//

.version 9.0
.target sm_100
.address_size 64

	// .globl	_Z12safe_softmaxPfii
.extern .shared .align 16 .b8 shMem[];

.visible .entry _Z12safe_softmaxPfii(
	.param .u64 .ptr .align 1 _Z12safe_softmaxPfii_param_0,
	.param .u32 _Z12safe_softmaxPfii_param_1,
	.param .u32 _Z12safe_softmaxPfii_param_2
)
{
	.reg .pred 	%p<43>;
	.reg .b32 	%r<219>;
	.reg .b32 	%f<271>;
	.reg .b64 	%rd<50>;

	ld.param.u64 	%rd11, [_Z12safe_softmaxPfii_param_0];
	ld.param.u32 	%r89, [_Z12safe_softmaxPfii_param_1];
	ld.param.u32 	%r88, [_Z12safe_softmaxPfii_param_2];
	cvta.to.global.u64 	%rd1, %rd11;
	mov.u32 	%r90, %ctaid.y;
	mov.u32 	%r91, %ntid.y;
	mov.u32 	%r1, %tid.y;
	mad.lo.s32 	%r2, %r90, %r91, %r1;
	setp.ge.s32 	%p1, %r2, %r89;
	@%p1 bra 	$L__BB0_58;
	setp.lt.s32 	%p2, %r88, 1;
	mov.f32 	%f263, 0fFF800000;
	@%p2 bra 	$L__BB0_26;
	mul.lo.s32 	%r3, %r88, %r2;
	mul.lo.s32 	%r4, %r88, %r1;
	and.b32  	%r5, %r88, 15;
	setp.lt.u32 	%p3, %r88, 16;
	mov.b32 	%r191, 0;
	@%p3 bra 	$L__BB0_5;
	and.b32  	%r191, %r88, 2147483632;
	neg.s32 	%r197, %r191;
	mul.wide.u32 	%rd12, %r3, 4;
	add.s64 	%rd13, %rd12, %rd1;
	add.s64 	%rd48, %rd13, 32;
	shl.b32 	%r93, %r4, 2;
	mov.u32 	%r94, shMem;
	add.s32 	%r95, %r93, %r94;
	add.s32 	%r196, %r95, 32;
$L__BB0_4:
	.pragma "nounroll";
	ld.global.f32 	%f24, [%rd48+-32];
	st.shared.f32 	[%r196+-32], %f24;
	ld.global.f32 	%f25, [%rd48+-28];
	st.shared.f32 	[%r196+-28], %f25;
	ld.global.f32 	%f26, [%rd48+-24];
	st.shared.f32 	[%r196+-24], %f26;
	ld.global.f32 	%f27, [%rd48+-20];
	st.shared.f32 	[%r196+-20], %f27;
	ld.global.f32 	%f28, [%rd48+-16];
	st.shared.f32 	[%r196+-16], %f28;
	ld.global.f32 	%f29, [%rd48+-12];
	st.shared.f32 	[%r196+-12], %f29;
	ld.global.f32 	%f30, [%rd48+-8];
	st.shared.f32 	[%r196+-8], %f30;
	ld.global.f32 	%f31, [%rd48+-4];
	st.shared.f32 	[%r196+-4], %f31;
	ld.global.f32 	%f32, [%rd48];
	st.shared.f32 	[%r196], %f32;
	ld.global.f32 	%f33, [%rd48+4];
	st.shared.f32 	[%r196+4], %f33;
	ld.global.f32 	%f34, [%rd48+8];
	st.shared.f32 	[%r196+8], %f34;
	ld.global.f32 	%f35, [%rd48+12];
	st.shared.f32 	[%r196+12], %f35;
	ld.global.f32 	%f36, [%rd48+16];
	st.shared.f32 	[%r196+16], %f36;
	ld.global.f32 	%f37, [%rd48+20];
	st.shared.f32 	[%r196+20], %f37;
	ld.global.f32 	%f38, [%rd48+24];
	st.shared.f32 	[%r196+24], %f38;
	ld.global.f32 	%f39, [%rd48+28];
	st.shared.f32 	[%r196+28], %f39;
	add.s32 	%r197, %r197, 16;
	add.s64 	%rd48, %rd48, 64;
	add.s32 	%r196, %r196, 64;
	setp.eq.s32 	%p4, %r197, 0;
	@%p4 bra 	$L__BB0_5;
	bra.uni 	$L__BB0_4;
$L__BB0_5:
	setp.eq.s32 	%p5, %r5, 0;
	@%p5 bra 	$L__BB0_14;
	and.b32  	%r10, %r88, 7;
	setp.lt.u32 	%p6, %r5, 8;
	@%p6 bra 	$L__BB0_8;
	add.s32 	%r96, %r191, %r3;
	mul.wide.u32 	%rd14, %r96, 4;
	add.s64 	%rd15, %rd1, %rd14;
	ld.global.f32 	%f40, [%rd15];
	add.s32 	%r97, %r191, %r4;
	shl.b32 	%r98, %r97, 2;
	mov.u32 	%r99, shMem;
	add.s32 	%r100, %r99, %r98;
	st.shared.f32 	[%r100], %f40;
	cvt.u64.u32 	%rd16, %r3;
	cvt.u64.u32 	%rd17, %r191;
	add.s64 	%rd18, %rd17, %rd16;
	shl.b64 	%rd19, %rd18, 2;
	add.s64 	%rd20, %rd1, %rd19;
	ld.global.f32 	%f41, [%rd20+4];
	st.shared.f32 	[%r100+4], %f41;
	ld.global.f32 	%f42, [%rd20+8];
	st.shared.f32 	[%r100+8], %f42;
	ld.global.f32 	%f43, [%rd20+12];
	st.shared.f32 	[%r100+12], %f43;
	ld.global.f32 	%f44, [%rd20+16];
	st.shared.f32 	[%r100+16], %f44;
	ld.global.f32 	%f45, [%rd20+20];
	st.shared.f32 	[%r100+20], %f45;
	ld.global.f32 	%f46, [%rd20+24];
	st.shared.f32 	[%r100+24], %f46;
	ld.global.f32 	%f47, [%rd20+28];
	st.shared.f32 	[%r100+28], %f47;
	add.s32 	%r191, %r191, 8;
$L__BB0_8:
	setp.eq.s32 	%p7, %r10, 0;
	@%p7 bra 	$L__BB0_14;
	and.b32  	%r13, %r88, 3;
	setp.lt.u32 	%p8, %r10, 4;
	@%p8 bra 	$L__BB0_11;
	add.s32 	%r101, %r191, %r3;
	mul.wide.u32 	%rd21, %r101, 4;
	add.s64 	%rd22, %rd1, %rd21;
	ld.global.f32 	%f48, [%rd22];
	add.s32 	%r102, %r191, %r4;
	shl.b32 	%r103, %r102, 2;
	mov.u32 	%r104, shMem;
	add.s32 	%r105, %r104, %r103;
	st.shared.f32 	[%r105], %f48;
	cvt.u64.u32 	%rd23, %r3;
	cvt.u64.u32 	%rd24, %r191;
	add.s64 	%rd25, %rd24, %rd23;
	shl.b64 	%rd26, %rd25, 2;
	add.s64 	%rd27, %rd1, %rd26;
	ld.global.f32 	%f49, [%rd27+4];
	st.shared.f32 	[%r105+4], %f49;
	ld.global.f32 	%f50, [%rd27+8];
	st.shared.f32 	[%r105+8], %f50;
	ld.global.f32 	%f51, [%rd27+12];
	st.shared.f32 	[%r105+12], %f51;
	add.s32 	%r191, %r191, 4;
$L__BB0_11:
	setp.eq.s32 	%p9, %r13, 0;
	@%p9 bra 	$L__BB0_14;
	add.s32 	%r106, %r191, %r4;
	shl.b32 	%r107, %r106, 2;
	mov.u32 	%r108, shMem;
	add.s32 	%r195, %r108, %r107;
	add.s32 	%r109, %r191, %r3;
	mul.wide.u32 	%rd28, %r109, 4;
	add.s64 	%rd47, %rd1, %rd28;
	neg.s32 	%r194, %r13;
$L__BB0_13:
	.pragma "nounroll";
	ld.global.f32 	%f52, [%rd47];
	st.shared.f32 	[%r195], %f52;
	add.s32 	%r195, %r195, 4;
	add.s64 	%rd47, %rd47, 4;
	add.s32 	%r194, %r194, 1;
	setp.ne.s32 	%p10, %r194, 0;
	@%p10 bra 	$L__BB0_13;
$L__BB0_14:
	add.s32 	%r111, %r88, -1;
	setp.lt.u32 	%p11, %r111, 15;
	mov.f32 	%f263, 0fFF800000;
	mov.b32 	%r198, 0;
	@%p11 bra 	$L__BB0_17;
	and.b32  	%r198, %r88, 2147483632;
	neg.s32 	%r204, %r198;
	shl.b32 	%r112, %r4, 2;
	mov.u32 	%r113, shMem;
	add.s32 	%r114, %r112, %r113;
	add.s32 	%r203, %r114, 32;
	mov.f32 	%f263, 0fFF800000;
$L__BB0_16:
	.pragma "nounroll";
	ld.shared.f32 	%f56, [%r203+-32];
	max.f32 	%f57, %f56, %f263;
	ld.shared.f32 	%f58, [%r203+-28];
	max.f32 	%f59, %f58, %f57;
	ld.shared.f32 	%f60, [%r203+-24];
	max.f32 	%f61, %f60, %f59;
	ld.shared.f32 	%f62, [%r203+-20];
	max.f32 	%f63, %f62, %f61;
	ld.shared.f32 	%f64, [%r203+-16];
	max.f32 	%f65, %f64, %f63;
	ld.shared.f32 	%f66, [%r203+-12];
	max.f32 	%f67, %f66, %f65;
	ld.shared.f32 	%f68, [%r203+-8];
	max.f32 	%f69, %f68, %f67;
	ld.shared.f32 	%f70, [%r203+-4];
	max.f32 	%f71, %f70, %f69;
	ld.shared.f32 	%f72, [%r203];
	max.f32 	%f73, %f72, %f71;
	ld.shared.f32 	%f74, [%r203+4];
	max.f32 	%f75, %f74, %f73;
	ld.shared.f32 	%f76, [%r203+8];
	max.f32 	%f77, %f76, %f75;
	ld.shared.f32 	%f78, [%r203+12];
	max.f32 	%f79, %f78, %f77;
	ld.shared.f32 	%f80, [%r203+16];
	max.f32 	%f81, %f80, %f79;
	ld.shared.f32 	%f82, [%r203+20];
	max.f32 	%f83, %f82, %f81;
	ld.shared.f32 	%f84, [%r203+24];
	max.f32 	%f85, %f84, %f83;
	ld.shared.f32 	%f86, [%r203+28];
	max.f32 	%f263, %f86, %f85;
	add.s32 	%r204, %r204, 16;
	add.s32 	%r203, %r203, 64;
	setp.eq.s32 	%p12, %r204, 0;
	@%p12 bra 	$L__BB0_17;
	bra.uni 	$L__BB0_16;
$L__BB0_17:
	setp.eq.s32 	%p13, %r5, 0;
	@%p13 bra 	$L__BB0_26;
	and.b32  	%r30, %r88, 7;
	setp.lt.u32 	%p14, %r5, 8;
	@%p14 bra 	$L__BB0_20;
	add.s32 	%r115, %r198, %r4;
	shl.b32 	%r116, %r115, 2;
	mov.u32 	%r117, shMem;
	add.s32 	%r118, %r117, %r116;
	ld.shared.f32 	%f88, [%r118];
	max.f32 	%f89, %f88, %f263;
	ld.shared.f32 	%f90, [%r118+4];
	max.f32 	%f91, %f90, %f89;
	ld.shared.f32 	%f92, [%r118+8];
	max.f32 	%f93, %f92, %f91;
	ld.shared.f32 	%f94, [%r118+12];
	max.f32 	%f95, %f94, %f93;
	ld.shared.f32 	%f96, [%r118+16];
	max.f32 	%f97, %f96, %f95;
	ld.shared.f32 	%f98, [%r118+20];
	max.f32 	%f99, %f98, %f97;
	ld.shared.f32 	%f100, [%r118+24];
	max.f32 	%f101, %f100, %f99;
	ld.shared.f32 	%f102, [%r118+28];
	max.f32 	%f263, %f102, %f101;
	add.s32 	%r198, %r198, 8;
$L__BB0_20:
	setp.eq.s32 	%p15, %r30, 0;
	@%p15 bra 	$L__BB0_26;
	and.b32  	%r33, %r88, 3;
	setp.lt.u32 	%p16, %r30, 4;
	@%p16 bra 	$L__BB0_23;
	add.s32 	%r119, %r198, %r4;
	shl.b32 	%r120, %r119, 2;
	mov.u32 	%r121, shMem;
	add.s32 	%r122, %r121, %r120;
	ld.shared.f32 	%f104, [%r122];
	max.f32 	%f105, %f104, %f263;
	ld.shared.f32 	%f106, [%r122+4];
	max.f32 	%f107, %f106, %f105;
	ld.shared.f32 	%f108, [%r122+8];
	max.f32 	%f109, %f108, %f107;
	ld.shared.f32 	%f110, [%r122+12];
	max.f32 	%f263, %f110, %f109;
	add.s32 	%r198, %r198, 4;
$L__BB0_23:
	setp.eq.s32 	%p17, %r33, 0;
	@%p17 bra 	$L__BB0_26;
	add.s32 	%r123, %r198, %r4;
	shl.b32 	%r124, %r123, 2;
	mov.u32 	%r125, shMem;
	add.s32 	%r202, %r125, %r124;
	neg.s32 	%r201, %r33;
$L__BB0_25:
	.pragma "nounroll";
	ld.shared.f32 	%f111, [%r202];
	max.f32 	%f263, %f111, %f263;
	add.s32 	%r202, %r202, 4;
	add.s32 	%r201, %r201, 1;
	setp.ne.s32 	%p18, %r201, 0;
	@%p18 bra 	$L__BB0_25;
$L__BB0_26:
	setp.lt.s32 	%p19, %r88, 1;
	mov.f32 	%f269, 0f00000000;
	@%p19 bra 	$L__BB0_35;
	mul.lo.s32 	%r42, %r88, %r1;
	add.s32 	%r127, %r88, -1;
	and.b32  	%r43, %r88, 3;
	setp.lt.u32 	%p20, %r127, 3;
	mov.f32 	%f269, 0f00000000;
	mov.b32 	%r205, 0;
	@%p20 bra 	$L__BB0_30;
	and.b32  	%r205, %r88, 2147483644;
	neg.s32 	%r208, %r205;
	shl.b32 	%r128, %r42, 2;
	mov.u32 	%r129, shMem;
	add.s32 	%r130, %r128, %r129;
	add.s32 	%r207, %r130, 8;
	mov.f32 	%f269, 0f00000000;
$L__BB0_29:
	.pragma "nounroll";
	ld.shared.f32 	%f116, [%r207+-8];
	sub.f32 	%f117, %f116, %f263;
	fma.rn.f32 	%f118, %f117, 0f3BBB989D, 0f3F000000;
	cvt.sat.f32.f32 	%f119, %f118;
	mov.f32 	%f120, 0f4B400001;
	mov.f32 	%f121, 0f437C0000;
	fma.rm.f32 	%f122, %f119, %f121, %f120;
	add.f32 	%f123, %f122, 0fCB40007F;
	neg.f32 	%f124, %f123;
	fma.rn.f32 	%f125, %f117, 0f3FB8AA3B, %f124;
	fma.rn.f32 	%f126, %f117, 0f32A57060, %f125;
	mov.b32 	%r131, %f122;
	shl.b32 	%r132, %r131, 23;
	mov.b32 	%f127, %r132;
	ex2.approx.ftz.f32 	%f128, %f126;
	mul.f32 	%f129, %f128, %f127;
	st.shared.f32 	[%r207+-8], %f129;
	add.f32 	%f130, %f269, %f129;
	ld.shared.f32 	%f131, [%r207+-4];
	sub.f32 	%f132, %f131, %f263;
	fma.rn.f32 	%f133, %f132, 0f3BBB989D, 0f3F000000;
	cvt.sat.f32.f32 	%f134, %f133;
	fma.rm.f32 	%f135, %f134, %f121, %f120;
	add.f32 	%f136, %f135, 0fCB40007F;
	neg.f32 	%f137, %f136;
	fma.rn.f32 	%f138, %f132, 0f3FB8AA3B, %f137;
	fma.rn.f32 	%f139, %f132, 0f32A57060, %f138;
	mov.b32 	%r133, %f135;
	shl.b32 	%r134, %r133, 23;
	mov.b32 	%f140, %r134;
	ex2.approx.ftz.f32 	%f141, %f139;
	mul.f32 	%f142, %f141, %f140;
	st.shared.f32 	[%r207+-4], %f142;
	add.f32 	%f143, %f130, %f142;
	ld.shared.f32 	%f144, [%r207];
	sub.f32 	%f145, %f144, %f263;
	fma.rn.f32 	%f146, %f145, 0f3BBB989D, 0f3F000000;
	cvt.sat.f32.f32 	%f147, %f146;
	fma.rm.f32 	%f148, %f147, %f121, %f120;
	add.f32 	%f149, %f148, 0fCB40007F;
	neg.f32 	%f150, %f149;
	fma.rn.f32 	%f151, %f145, 0f3FB8AA3B, %f150;
	fma.rn.f32 	%f152, %f145, 0f32A57060, %f151;
	mov.b32 	%r135, %f148;
	shl.b32 	%r136, %r135, 23;
	mov.b32 	%f153, %r136;
	ex2.approx.ftz.f32 	%f154, %f152;
	mul.f32 	%f155, %f154, %f153;
	st.shared.f32 	[%r207], %f155;
	add.f32 	%f156, %f143, %f155;
	ld.shared.f32 	%f157, [%r207+4];
	sub.f32 	%f158, %f157, %f263;
	fma.rn.f32 	%f159, %f158, 0f3BBB989D, 0f3F000000;
	cvt.sat.f32.f32 	%f160, %f159;
	fma.rm.f32 	%f161, %f160, %f121, %f120;
	add.f32 	%f162, %f161, 0fCB40007F;
	neg.f32 	%f163, %f162;
	fma.rn.f32 	%f164, %f158, 0f3FB8AA3B, %f163;
	fma.rn.f32 	%f165, %f158, 0f32A57060, %f164;
	mov.b32 	%r137, %f161;
	shl.b32 	%r138, %r137, 23;
	mov.b32 	%f166, %r138;
	ex2.approx.ftz.f32 	%f167, %f165;
	mul.f32 	%f168, %f167, %f166;
	st.shared.f32 	[%r207+4], %f168;
	add.f32 	%f269, %f156, %f168;
	add.s32 	%r208, %r208, 4;
	add.s32 	%r207, %r207, 16;
	setp.eq.s32 	%p21, %r208, 0;
	@%p21 bra 	$L__BB0_30;
	bra.uni 	$L__BB0_29;
$L__BB0_30:
	setp.eq.s32 	%p22, %r43, 0;
	@%p22 bra 	$L__BB0_35;
	setp.eq.s32 	%p23, %r43, 1;
	@%p23 bra 	$L__BB0_33;
	add.s32 	%r139, %r205, %r42;
	shl.b32 	%r140, %r139, 2;
	mov.u32 	%r141, shMem;
	add.s32 	%r142, %r141, %r140;
	ld.shared.f32 	%f170, [%r142];
	sub.f32 	%f171, %f170, %f263;
	fma.rn.f32 	%f172, %f171, 0f3BBB989D, 0f3F000000;
	cvt.sat.f32.f32 	%f173, %f172;
	mov.f32 	%f174, 0f4B400001;
	mov.f32 	%f175, 0f437C0000;
	fma.rm.f32 	%f176, %f173, %f175, %f174;
	add.f32 	%f177, %f176, 0fCB40007F;
	neg.f32 	%f178, %f177;
	fma.rn.f32 	%f179, %f171, 0f3FB8AA3B, %f178;
	fma.rn.f32 	%f180, %f171, 0f32A57060, %f179;
	mov.b32 	%r143, %f176;
	shl.b32 	%r144, %r143, 23;
	mov.b32 	%f181, %r144;
	ex2.approx.ftz.f32 	%f182, %f180;
	mul.f32 	%f183, %f182, %f181;
	st.shared.f32 	[%r142], %f183;
	add.f32 	%f184, %f269, %f183;
	ld.shared.f32 	%f185, [%r142+4];
	sub.f32 	%f186, %f185, %f263;
	fma.rn.f32 	%f187, %f186, 0f3BBB989D, 0f3F000000;
	cvt.sat.f32.f32 	%f188, %f187;
	fma.rm.f32 	%f189, %f188, %f175, %f174;
	add.f32 	%f190, %f189, 0fCB40007F;
	neg.f32 	%f191, %f190;
	fma.rn.f32 	%f192, %f186, 0f3FB8AA3B, %f191;
	fma.rn.f32 	%f193, %f186, 0f32A57060, %f192;
	mov.b32 	%r145, %f189;
	shl.b32 	%r146, %r145, 23;
	mov.b32 	%f194, %r146;
	ex2.approx.ftz.f32 	%f195, %f193;
	mul.f32 	%f196, %f195, %f194;
	st.shared.f32 	[%r142+4], %f196;
	add.f32 	%f269, %f184, %f196;
	add.s32 	%r205, %r205, 2;
$L__BB0_33:
	and.b32  	%r147, %r88, 1;
	setp.eq.b32 	%p24, %r147, 1;
	not.pred 	%p25, %p24;
	@%p25 bra 	$L__BB0_35;
	add.s32 	%r148, %r205, %r42;
	shl.b32 	%r149, %r148, 2;
	mov.u32 	%r150, shMem;
	add.s32 	%r151, %r150, %r149;
	ld.shared.f32 	%f197, [%r151];
	sub.f32 	%f198, %f197, %f263;
	fma.rn.f32 	%f199, %f198, 0f3BBB989D, 0f3F000000;
	cvt.sat.f32.f32 	%f200, %f199;
	mov.f32 	%f201, 0f4B400001;
	mov.f32 	%f202, 0f437C0000;
	fma.rm.f32 	%f203, %f200, %f202, %f201;
	add.f32 	%f204, %f203, 0fCB40007F;
	neg.f32 	%f205, %f204;
	fma.rn.f32 	%f206, %f198, 0f3FB8AA3B, %f205;
	fma.rn.f32 	%f207, %f198, 0f32A57060, %f206;
	mov.b32 	%r152, %f203;
	shl.b32 	%r153, %r152, 23;
	mov.b32 	%f208, %r153;
	ex2.approx.ftz.f32 	%f209, %f207;
	mul.f32 	%f210, %f209, %f208;
	st.shared.f32 	[%r151], %f210;
	add.f32 	%f269, %f269, %f210;
$L__BB0_35:
	setp.lt.s32 	%p26, %r88, 1;
	@%p26 bra 	$L__BB0_58;
	mul.lo.s32 	%r54, %r88, %r1;
	add.s32 	%r55, %r88, -1;
	and.b32  	%r56, %r88, 7;
	setp.lt.u32 	%p27, %r55, 7;
	mov.b32 	%r209, 0;
	@%p27 bra 	$L__BB0_39;
	and.b32  	%r209, %r88, 2147483640;
	neg.s32 	%r213, %r209;
	shl.b32 	%r155, %r54, 2;
	mov.u32 	%r156, shMem;
	add.s32 	%r157, %r155, %r156;
	add.s32 	%r212, %r157, 16;
$L__BB0_38:
	.pragma "nounroll";
	ld.shared.f32 	%f211, [%r212+-16];
	div.rn.f32 	%f212, %f211, %f269;
	st.shared.f32 	[%r212+-16], %f212;
	ld.shared.f32 	%f213, [%r212+-12];
	div.rn.f32 	%f214, %f213, %f269;
	st.shared.f32 	[%r212+-12], %f214;
	ld.shared.f32 	%f215, [%r212+-8];
	div.rn.f32 	%f216, %f215, %f269;
	st.shared.f32 	[%r212+-8], %f216;
	ld.shared.f32 	%f217, [%r212+-4];
	div.rn.f32 	%f218, %f217, %f269;
	st.shared.f32 	[%r212+-4], %f218;
	ld.shared.f32 	%f219, [%r212];
	div.rn.f32 	%f220, %f219, %f269;
	st.shared.f32 	[%r212], %f220;
	ld.shared.f32 	%f221, [%r212+4];
	div.rn.f32 	%f222, %f221, %f269;
	st.shared.f32 	[%r212+4], %f222;
	ld.shared.f32 	%f223, [%r212+8];
	div.rn.f32 	%f224, %f223, %f269;
	st.shared.f32 	[%r212+8], %f224;
	ld.shared.f32 	%f225, [%r212+12];
	div.rn.f32 	%f226, %f225, %f269;
	st.shared.f32 	[%r212+12], %f226;
	add.s32 	%r213, %r213, 8;
	add.s32 	%r212, %r212, 32;
	setp.eq.s32 	%p28, %r213, 0;
	@%p28 bra 	$L__BB0_39;
	bra.uni 	$L__BB0_38;
$L__BB0_39:
	setp.eq.s32 	%p29, %r56, 0;
	@%p29 bra 	$L__BB0_47;
	and.b32  	%r65, %r88, 3;
	setp.lt.u32 	%p30, %r56, 4;
	@%p30 bra 	$L__BB0_42;
	add.s32 	%r158, %r209, %r54;
	shl.b32 	%r159, %r158, 2;
	mov.u32 	%r160, shMem;
	add.s32 	%r161, %r160, %r159;
	ld.shared.f32 	%f227, [%r161];
	div.rn.f32 	%f228, %f227, %f269;
	st.shared.f32 	[%r161], %f228;
	ld.shared.f32 	%f229, [%r161+4];
	div.rn.f32 	%f230, %f229, %f269;
	st.shared.f32 	[%r161+4], %f230;
	ld.shared.f32 	%f231, [%r161+8];
	div.rn.f32 	%f232, %f231, %f269;
	st.shared.f32 	[%r161+8], %f232;
	ld.shared.f32 	%f233, [%r161+12];
	div.rn.f32 	%f234, %f233, %f269;
	st.shared.f32 	[%r161+12], %f234;
	add.s32 	%r209, %r209, 4;
$L__BB0_42:
	setp.eq.s32 	%p31, %r65, 0;
	@%p31 bra 	$L__BB0_47;
	setp.eq.s32 	%p32, %r65, 1;
	@%p32 bra 	$L__BB0_45;
	add.s32 	%r162, %r209, %r54;
	shl.b32 	%r163, %r162, 2;
	mov.u32 	%r164, shMem;
	add.s32 	%r165, %r164, %r163;
	ld.shared.f32 	%f235, [%r165];
	div.rn.f32 	%f236, %f235, %f269;
	st.shared.f32 	[%r165], %f236;
	ld.shared.f32 	%f237, [%r165+4];
	div.rn.f32 	%f238, %f237, %f269;
	st.shared.f32 	[%r165+4], %f238;
	add.s32 	%r209, %r209, 2;
$L__BB0_45:
	and.b32  	%r166, %r88, 1;
	setp.eq.b32 	%p33, %r166, 1;
	not.pred 	%p34, %p33;
	@%p34 bra 	$L__BB0_47;
	add.s32 	%r167, %r209, %r54;
	shl.b32 	%r168, %r167, 2;
	mov.u32 	%r169, shMem;
	add.s32 	%r170, %r169, %r168;
	ld.shared.f32 	%f239, [%r170];
	div.rn.f32 	%f240, %f239, %f269;
	st.shared.f32 	[%r170], %f240;
$L__BB0_47:
	setp.lt.u32 	%p35, %r55, 7;
	mul.lo.s32 	%r70, %r88, %r2;
	mov.b32 	%r216, 0;
	@%p35 bra 	$L__BB0_50;
	and.b32  	%r216, %r88, 2147483640;
	neg.s32 	%r215, %r216;
	shl.b32 	%r172, %r54, 2;
	mov.u32 	%r173, shMem;
	add.s32 	%r174, %r172, %r173;
	add.s32 	%r214, %r174, 16;
	mul.wide.u32 	%rd29, %r70, 4;
	add.s64 	%rd30, %rd29, %rd1;
	add.s64 	%rd49, %rd30, 16;
$L__BB0_49:
	.pragma "nounroll";
	ld.shared.f32 	%f241, [%r214+-16];
	st.global.f32 	[%rd49+-16], %f241;
	ld.shared.f32 	%f242, [%r214+-12];
	st.global.f32 	[%rd49+-12], %f242;
	ld.shared.f32 	%f243, [%r214+-8];
	st.global.f32 	[%rd49+-8], %f243;
	ld.shared.f32 	%f244, [%r214+-4];
	st.global.f32 	[%rd49+-4], %f244;
	ld.shared.f32 	%f245, [%r214];
	st.global.f32 	[%rd49], %f245;
	ld.shared.f32 	%f246, [%r214+4];
	st.global.f32 	[%rd49+4], %f246;
	ld.shared.f32 	%f247, [%r214+8];
	st.global.f32 	[%rd49+8], %f247;
	ld.shared.f32 	%f248, [%r214+12];
	st.global.f32 	[%rd49+12], %f248;
	add.s32 	%r215, %r215, 8;
	add.s32 	%r214, %r214, 32;
	add.s64 	%rd49, %rd49, 32;
	setp.ne.s32 	%p36, %r215, 0;
	@%p36 bra 	$L__BB0_49;
$L__BB0_50:
	setp.eq.s32 	%p37, %r56, 0;
	@%p37 bra 	$L__BB0_58;
	and.b32  	%r83, %r88, 3;
	setp.lt.u32 	%p38, %r56, 4;
	@%p38 bra 	$L__BB0_53;
	add.s32 	%r175, %r216, %r54;
	shl.b32 	%r176, %r175, 2;
	mov.u32 	%r177, shMem;
	add.s32 	%r178, %r177, %r176;
	ld.shared.f32 	%f249, [%r178];
	add.s32 	%r179, %r216, %r70;
	mul.wide.u32 	%rd31, %r179, 4;
	add.s64 	%rd32, %rd1, %rd31;
	st.global.f32 	[%rd32], %f249;
	ld.shared.f32 	%f250, [%r178+4];
	cvt.u64.u32 	%rd33, %r70;
	cvt.u64.u32 	%rd34, %r216;
	add.s64 	%rd35, %rd34, %rd33;
	shl.b64 	%rd36, %rd35, 2;
	add.s64 	%rd37, %rd1, %rd36;
	st.global.f32 	[%rd37+4], %f250;
	ld.shared.f32 	%f251, [%r178+8];
	st.global.f32 	[%rd37+8], %f251;
	ld.shared.f32 	%f252, [%r178+12];
	st.global.f32 	[%rd37+12], %f252;
	add.s32 	%r216, %r216, 4;
$L__BB0_53:
	setp.eq.s32 	%p39, %r83, 0;
	@%p39 bra 	$L__BB0_58;
	setp.eq.s32 	%p40, %r83, 1;
	@%p40 bra 	$L__BB0_56;
	add.s32 	%r180, %r216, %r54;
	shl.b32 	%r181, %r180, 2;
	mov.u32 	%r182, shMem;
	add.s32 	%r183, %r182, %r181;
	ld.shared.f32 	%f253, [%r183];
	add.s32 	%r184, %r216, %r70;
	mul.wide.u32 	%rd38, %r184, 4;
	add.s64 	%rd39, %rd1, %rd38;
	st.global.f32 	[%rd39], %f253;
	ld.shared.f32 	%f254, [%r183+4];
	cvt.u64.u32 	%rd40, %r70;
	cvt.u64.u32 	%rd41, %r216;
	add.s64 	%rd42, %rd41, %rd40;
	shl.b64 	%rd43, %rd42, 2;
	add.s64 	%rd44, %rd1, %rd43;
	st.global.f32 	[%rd44+4], %f254;
	add.s32 	%r216, %r216, 2;
$L__BB0_56:
	and.b32  	%r185, %r88, 1;
	setp.eq.b32 	%p41, %r185, 1;
	not.pred 	%p42, %p41;
	@%p42 bra 	$L__BB0_58;
	add.s32 	%r186, %r216, %r54;
	shl.b32 	%r187, %r186, 2;
	mov.u32 	%r188, shMem;
	add.s32 	%r189, %r188, %r187;
	ld.shared.f32 	%f255, [%r189];
	add.s32 	%r190, %r216, %r70;
	mul.wide.u32 	%rd45, %r190, 4;
	add.s64 	%rd46, %rd1, %rd45;
	st.global.f32 	[%rd46], %f255;
$L__BB0_58:
	ret;

}


// ===== COMPILED SASS (sm_100) =====

	.target	sm_100

	.elftype	@"ET_EXEC"


//--------------------- .note.nv.tkinfo           --------------------------
	.section	.note.nv.tkinfo,"",@"SHT_NOTE"
	.sectionflags	@"SHF_NOTE_NV_TKINFO"
	.tkinfo
        /*0018*/ 	.word	0x00000002
        /*0030*/ 	.string	""
        /*0030*/ 	.string	"ptxas"
        /*0030*/ 	.string	"Cuda compilation tools, release 13.0, V13.0.88"
        /*0030*/ 	.string	"Build cuda_13.0.r13.0/compiler.36424714_0"
        /*0030*/ 	.string	"-arch sm_100 -m 64 "



//--------------------- .note.nv.cuinfo           --------------------------
	.section	.note.nv.cuinfo,"",@"SHT_NOTE"
	.sectionflags	@"SHF_NOTE_NV_CUINFO"
        /*0018*/ 	.short	0x0002
        /*001a*/ 	.short	0x0064
        /*001c*/ 	.short	0x0082
	.zero		2


//--------------------- .nv.info                  --------------------------
	.section	.nv.info,"",@"SHT_CUDA_INFO"
	.align	4


	//----- nvinfo : EIATTR_REGCOUNT
	.align		4
        /*0000*/ 	.byte	0x04, 0x2f
        /*0002*/ 	.short	(.L_1 - .L_0)
	.align		4
.L_0:
        /*0004*/ 	.word	index@(_Z12safe_softmaxPfii)
        /*0008*/ 	.word	0x0000001f


	//----- nvinfo : EIATTR_FRAME_SIZE
	.align		4
.L_1:
        /*000c*/ 	.byte	0x04, 0x11
        /*000e*/ 	.short	(.L_3 - .L_2)
	.align		4
.L_2:
        /*0010*/ 	.word	index@($__internal_0_$__cuda_sm3x_div_rn_noftz_f32_slowpath)
        /*0014*/ 	.word	0x00000000


	//----- nvinfo : EIATTR_FRAME_SIZE
	.align		4
.L_3:
        /*0018*/ 	.byte	0x04, 0x11
        /*001a*/ 	.short	(.L_5 - .L_4)
	.align		4
.L_4:
        /*001c*/ 	.word	index@(_Z12safe_softmaxPfii)
        /*0020*/ 	.word	0x00000000


	//----- nvinfo : EIATTR_MIN_STACK_SIZE
	.align		4
.L_5:
        /*0024*/ 	.byte	0x04, 0x12
        /*0026*/ 	.short	(.L_7 - .L_6)
	.align		4
.L_6:
        /*0028*/ 	.word	index@(_Z12safe_softmaxPfii)
        /*002c*/ 	.word	0x00000000
.L_7:


//--------------------- .nv.compat                --------------------------
	.section	.nv.compat,"",@"SHT_CUDA_COMPAT_INFO"
	.align	4
        /*0000*/ 	.byte	0x02, 0x09, 0x00, 0x00, 0x02, 0x02, 0x01, 0x00, 0x02, 0x05, 0x05, 0x00, 0x03, 0x07, 0x01, 0x01
        /*0010*/ 	.byte	0x02, 0x03, 0x00, 0x00, 0x02, 0x06, 0x01, 0x00, 0x04, 0x0b, 0x08, 0x00, 0x01, 0x00, 0x00, 0x00
        /*0020*/ 	.byte	0x00, 0x00, 0x00, 0x00


//--------------------- .nv.info._Z12safe_softmaxPfii --------------------------
	.section	.nv.info._Z12safe_softmaxPfii,"",@"SHT_CUDA_INFO"
	.sectionflags	@""
	.align	4


	//----- nvinfo : EIATTR_CUDA_API_VERSION
	.align		4
        /*0000*/ 	.byte	0x04, 0x37
        /*0002*/ 	.short	(.L_9 - .L_8)
.L_8:
        /*0004*/ 	.word	0x00000082


	//----- nvinfo : EIATTR_KPARAM_INFO
	.align		4
.L_9:
        /*0008*/ 	.byte	0x04, 0x17
        /*000a*/ 	.short	(.L_11 - .L_10)
.L_10:
        /*000c*/ 	.word	0x00000000
        /*0010*/ 	.short	0x0002
        /*0012*/ 	.short	0x000c
        /*0014*/ 	.byte	0x00, 0xf0, 0x11, 0x00


	//----- nvinfo : EIATTR_KPARAM_INFO
	.align		4
.L_11:
        /*0018*/ 	.byte	0x04, 0x17
        /*001a*/ 	.short	(.L_13 - .L_12)
.L_12:
        /*001c*/ 	.word	0x00000000
        /*0020*/ 	.short	0x0001
        /*0022*/ 	.short	0x0008
        /*0024*/ 	.byte	0x00, 0xf0, 0x11, 0x00


	//----- nvinfo : EIATTR_KPARAM_INFO
	.align		4
.L_13:
        /*0028*/ 	.byte	0x04, 0x17
        /*002a*/ 	.short	(.L_15 - .L_14)
.L_14:
        /*002c*/ 	.word	0x00000000
        /*0030*/ 	.short	0x0000
        /*0032*/ 	.short	0x0000
        /*0034*/ 	.byte	0x00, 0xf5, 0x21, 0x00


	//----- nvinfo : EIATTR_SPARSE_MMA_MASK
	.align		4
.L_15:
        /*0038*/ 	.byte	0x03, 0x50
        /*003a*/ 	.short	0x0000


	//----- nvinfo : EIATTR_MAXREG_COUNT
	.align		4
        /*003c*/ 	.byte	0x03, 0x1b
        /*003e*/ 	.short	0x00ff


	//----- nvinfo : EIATTR_MERCURY_ISA_VERSION
	.align		4
        /*0040*/ 	.byte	0x03, 0x5f
        /*0042*/ 	.short	0x0101


	//----- nvinfo : EIATTR_VRC_CTA_INIT_COUNT
	.align		4
        /*0044*/ 	.byte	0x02, 0x4a
	.zero		1
	.zero		1


	//----- nvinfo : EIATTR_EXIT_INSTR_OFFSETS
	.align		4
        /*0048*/ 	.byte	0x04, 0x1c
        /*004a*/ 	.short	(.L_17 - .L_16)


	//   ....[0]....
.L_16:
        /*004c*/ 	.word	0x00000070


	//   ....[1]....
        /*0050*/ 	.word	0x000017f0


	//   ....[2]....
        /*0054*/ 	.word	0x00002c60


	//   ....[3]....
        /*0058*/ 	.word	0x00002e10


	//   ....[4]....
        /*005c*/ 	.word	0x00002f80


	//   ....[5]....
        /*0060*/ 	.word	0x00003030


	//----- nvinfo : EIATTR_CRS_STACK_SIZE
	.align		4
.L_17:
        /*0064*/ 	.byte	0x04, 0x1e
        /*0066*/ 	.short	(.L_19 - .L_18)
.L_18:
        /*0068*/ 	.word	0x00000000


	//----- nvinfo : EIATTR_CBANK_PARAM_SIZE
	.align		4
.L_19:
        /*006c*/ 	.byte	0x03, 0x19
        /*006e*/ 	.short	0x0010


	//----- nvinfo : EIATTR_PARAM_CBANK
	.align		4
        /*0070*/ 	.byte	0x04, 0x0a
        /*0072*/ 	.short	(.L_21 - .L_20)
	.align		4
.L_20:
        /*0074*/ 	.word	index@(.nv.constant0._Z12safe_softmaxPfii)
        /*0078*/ 	.short	0x0380
        /*007a*/ 	.short	0x0010


	//----- nvinfo : EIATTR_SW_WAR
	.align		4
.L_21:
        /*007c*/ 	.byte	0x04, 0x36
        /*007e*/ 	.short	(.L_23 - .L_22)
.L_22:
        /*0080*/ 	.word	0x00000008
.L_23:


//--------------------- .nv.callgraph             --------------------------
	.section	.nv.callgraph,"",@"SHT_CUDA_CALLGRAPH"
	.align	4
	.sectionentsize	8
	.align		4
        /*0000*/ 	.word	0x00000000
	.align		4
        /*0004*/ 	.word	0xffffffff
	.align		4
        /*0008*/ 	.word	0x00000000
	.align		4
        /*000c*/ 	.word	0xfffffffe
	.align		4
        /*0010*/ 	.word	0x00000000
	.align		4
        /*0014*/ 	.word	0xfffffffd
	.align		4
        /*0018*/ 	.word	0x00000000
	.align		4
        /*001c*/ 	.word	0xfffffffc


//--------------------- .text._Z12safe_softmaxPfii --------------------------
	.section	.text._Z12safe_softmaxPfii,"ax",@progbits
	.align	128
        .global         _Z12safe_softmaxPfii
        .type           _Z12safe_softmaxPfii,@function
        .size           _Z12safe_softmaxPfii,(.L_x_67 - _Z12safe_softmaxPfii)
        .other          _Z12safe_softmaxPfii,@"STO_CUDA_ENTRY STV_DEFAULT"
_Z12safe_softmaxPfii:
.text._Z12safe_softmaxPfii:
[----:B------:R-:W-:Y:S01]  /*0000*/  LDC R1, c[0x0][0x37c] ;  /* 0x0000df00ff017b82 */ /* 0x000fe20000000800 */
[----:B------:R-:W0:Y:S07]  /*0010*/  S2R R4, SR_TID.Y ;  /* 0x0000000000047919 */ /* 0x000e2e0000002200 */
[----:B------:R-:W0:Y:S01]  /*0020*/  S2UR UR4, SR_CTAID.Y ;  /* 0x00000000000479c3 */ /* 0x000e220000002600 */
[----:B------:R-:W1:Y:S07]  /*0030*/  LDCU UR5, c[0x0][0x388] ;  /* 0x00007100ff0577ac */ /* 0x000e6e0008000800 */
[----:B------:R-:W0:Y:S02]  /*0040*/  LDC R3, c[0x0][0x364] ;  /* 0x0000d900ff037b82 */ /* 0x000e240000000800 */
[----:B0-----:R-:W-:-:S05]  /*0050*/  IMAD R2, R3, UR4, R4 ;  /* 0x0000000403027c24 */ /* 0x001fca000f8e0204 */
[----:B-1----:R-:W-:-:S13]  /*0060*/  ISETP.GE.AND P0, PT, R2, UR5, PT ;  /* 0x0000000502007c0c */ /* 0x002fda000bf06270 */
[----:B------:R-:W-:Y:S05]  /*0070*/  @P0 EXIT ;  /* 0x000000000000094d */ /* 0x000fea0003800000 */
[----:B------:R-:W0:Y:S01]  /*0080*/  LDCU UR6, c[0x0][0x38c] ;  /* 0x00007180ff0677ac */ /* 0x000e220008000800 */
[----:B------:R-:W-:Y:S01]  /*0090*/  MOV R5, 0xff800000 ;  /* 0xff80000000057802 */ /* 0x000fe20000000f00 */
[----:B------:R-:W1:Y:S01]  /*00a0*/  LDCU.64 UR8, c[0x0][0x358] ;  /* 0x00006b00ff0877ac */ /* 0x000e620008000a00 */
[----:B0-----:R-:W-:-:S09]  /*00b0*/  UISETP.GE.AND UP0, UPT, UR6, 0x1, UPT ;  /* 0x000000010600788c */ /* 0x001fd2000bf06270 */
[----:B-1----:R-:W-:Y:S05]  /*00c0*/  BRA.U !UP0, `(.L_x_0) ;  /* 0x0000000d08b07547 */ /* 0x002fea000b800000 */
[----:B------:R-:W-:Y:S02]  /*00d0*/  UISETP.GE.U32.AND UP1, UPT, UR6, 0x10, UPT ;  /* 0x000000100600788c */ /* 0x000fe4000bf26070 */
[----:B------:R-:W-:Y:S01]  /*00e0*/  IMAD R3, R2, UR6, RZ ;  /* 0x0000000602037c24 */ /* 0x000fe2000f8e02ff */
[----:B------:R-:W-:Y:S02]  /*00f0*/  ULOP3.LUT UR10, UR6, 0xf, URZ, 0xc0, !UPT ;  /* 0x0000000f060a7892 */ /* 0x000fe4000f8ec0ff */
[----:B------:R-:W-:Y:S01]  /*0100*/  IMAD R0, R4, UR6, RZ ;  /* 0x0000000604007c24 */ /* 0x000fe2000f8e02ff */
[----:B------:R-:W-:Y:S01]  /*0110*/  UMOV UR4, URZ ;  /* 0x000000ff00047c82 */ /* 0x000fe20008000000 */
[----:B------:R-:W-:Y:S02]  /*0120*/  UISETP.NE.AND UP0, UPT, UR10, URZ, UPT ;  /* 0x000000ff0a00728c */ /* 0x000fe4000bf05270 */
[----:B------:R-:W-:Y:S09]  /*0130*/  BRA.U !UP1, `(.L_x_1) ;  /* 0x0000000109c47547 */ /* 0x000ff2000b800000 */
[----:B------:R-:W0:Y:S01]  /*0140*/  S2UR UR5, SR_CgaCtaId ;  /* 0x00000000000579c3 */ /* 0x000e220000008800 */
[----:B------:R-:W-:-:S07]  /*0150*/  UMOV UR4, 0x400 ;  /* 0x0000040000047882 */ /* 0x000fce0000000000 */
[----:B------:R-:W1:Y:S01]  /*0160*/  LDC.64 R6, c[0x0][0x380] ;  /* 0x0000e000ff067b82 */ /* 0x000e620000000a00 */
[----:B0-----:R-:W-:Y:S02]  /*0170*/  ULEA UR5, UR5, UR4, 0x18 ;  /* 0x0000000405057291 */ /* 0x001fe4000f8ec0ff */
[----:B------:R-:W-:-:S04]  /*0180*/  ULOP3.LUT UR4, UR6, 0x7ffffff0, URZ, 0xc0, !UPT ;  /* 0x7ffffff006047892 */ /* 0x000fc8000f8ec0ff */
[----:B------:R-:W-:Y:S01]  /*0190*/  LEA R5, R0, UR5, 0x2 ;  /* 0x0000000500057c11 */ /* 0x000fe2000f8e10ff */
[----:B------:R-:W-:Y:S01]  /*01a0*/  UIADD3 UR6, UPT, UPT, -UR4, URZ, URZ ;  /* 0x000000ff04067290 */ /* 0x000fe2000fffe1ff */
[----:B-1----:R-:W-:Y:S02]  /*01b0*/  IMAD.WIDE.U32 R6, R3, 0x4, R6 ;  /* 0x0000000403067825 */ /* 0x002fe400078e0006 */
[----:B------:R-:W-:Y:S02]  /*01c0*/  IADD3 R5, PT, PT, R5, 0x20, RZ ;  /* 0x0000002005057810 */ /* 0x000fe40007ffe0ff */
[----:B------:R-:W-:-:S05]  /*01d0*/  IADD3 R6, P0, PT, R6, 0x20, RZ ;  /* 0x0000002006067810 */ /* 0x000fca0007f1e0ff */
[----:B------:R-:W-:-:S08]  /*01e0*/  IMAD.X R7, RZ, RZ, R7, P0 ;  /* 0x000000ffff077224 */ /* 0x000fd000000e0607 */
.L_x_2:
[----:B------:R-:W2:Y:S04]  /*01f0*/  LDG.E R8, desc[UR8][R6.64+-0x20] ;  /* 0xffffe00806087981 */ /* 0x000ea8000c1e1900 */
[----:B------:R-:W3:Y:S04]  /*0200*/  LDG.E R10, desc[UR8][R6.64+-0x1c] ;  /* 0xffffe408060a7981 */ /* 0x000ee8000c1e1900 */
[----:B------:R-:W4:Y:S04]  /*0210*/  LDG.E R12, desc[UR8][R6.64+-0x18] ;  /* 0xffffe808060c7981 */ /* 0x000f28000c1e1900 */
[----:B------:R-:W5:Y:S04]  /*0220*/  LDG.E R14, desc[UR8][R6.64+-0x14] ;  /* 0xffffec08060e7981 */ /* 0x000f68000c1e1900 */
        /* <DEDUP_REMOVED lines=11> */
[----:B------:R0:W5:Y:S01]  /*02e0*/  LDG.E R17, desc[UR8][R6.64+0x1c] ;  /* 0x00001c0806117981 */ /* 0x000162000c1e1900 */
[----:B------:R-:W-:-:S04]  /*02f0*/  UIADD3 UR6, UPT, UPT, UR6, 0x10, URZ ;  /* 0x0000001006067890 */ /* 0x000fc8000fffe0ff */
[----:B------:R-:W-:Y:S01]  /*0300*/  UISETP.NE.AND UP1, UPT, UR6, URZ, UPT ;  /* 0x000000ff0600728c */ /* 0x000fe2000bf25270 */
[----:B0-----:R-:W-:-:S05]  /*0310*/  IADD3 R6, P0, PT, R6, 0x40, RZ ;  /* 0x0000004006067810 */ /* 0x001fca0007f1e0ff */
[----:B------:R-:W-:Y:S01]  /*0320*/  IMAD.X R7, RZ, RZ, R7, P0 ;  /* 0x000000ffff077224 */ /* 0x000fe200000e0607 */
[----:B--2---:R-:W-:Y:S04]  /*0330*/  STS [R5+-0x20], R8 ;  /* 0xffffe00805007388 */ /* 0x004fe80000000800 */
[----:B---3--:R-:W-:Y:S04]  /*0340*/  STS [R5+-0x1c], R10 ;  /* 0xffffe40a05007388 */ /* 0x008fe80000000800 */
[----:B----4-:R-:W-:Y:S04]  /*0350*/  STS [R5+-0x18], R12 ;  /* 0xffffe80c05007388 */ /* 0x010fe80000000800 */
[----:B-----5:R-:W-:Y:S04]  /*0360*/  STS [R5+-0x14], R14 ;  /* 0xffffec0e05007388 */ /* 0x020fe80000000800 */
[----:B------:R-:W-:Y:S04]  /*0370*/  STS [R5+-0x10], R16 ;  /* 0xfffff01005007388 */ /* 0x000fe80000000800 */
[----:B------:R-:W-:Y:S04]  /*0380*/  STS [R5+-0xc], R18 ;  /* 0xfffff41205007388 */ /* 0x000fe80000000800 */
[----:B------:R-:W-:Y:S04]  /*0390*/  STS [R5+-0x8], R20 ;  /* 0xfffff81405007388 */ /* 0x000fe80000000800 */
[----:B------:R-:W-:Y:S04]  /*03a0*/  STS [R5+-0x4], R22 ;  /* 0xfffffc1605007388 */ /* 0x000fe80000000800 */
[----:B------:R-:W-:Y:S04]  /*03b0*/  STS [R5], R24 ;  /* 0x0000001805007388 */ /* 0x000fe80000000800 */
[----:B------:R-:W-:Y:S04]  /*03c0*/  STS [R5+0x4], R26 ;  /* 0x0000041a05007388 */ /* 0x000fe80000000800 */
[----:B------:R-:W-:Y:S04]  /*03d0*/  STS [R5+0x8], R28 ;  /* 0x0000081c05007388 */ /* 0x000fe80000000800 */
[----:B------:R-:W-:Y:S04]  /*03e0*/  STS [R5+0xc], R9 ;  /* 0x00000c0905007388 */ /* 0x000fe80000000800 */
[----:B------:R-:W-:Y:S04]  /*03f0*/  STS [R5+0x10], R11 ;  /* 0x0000100b05007388 */ /* 0x000fe80000000800 */
[----:B------:R-:W-:Y:S04]  /*0400*/  STS [R5+0x14], R13 ;  /* 0x0000140d05007388 */ /* 0x000fe80000000800 */
[----:B------:R-:W-:Y:S04]  /*0410*/  STS [R5+0x18], R15 ;  /* 0x0000180f05007388 */ /* 0x000fe80000000800 */
[----:B------:R0:W-:Y:S02]  /*0420*/  STS [R5+0x1c], R17 ;  /* 0x00001c1105007388 */ /* 0x0001e40000000800 */
[----:B0-----:R-:W-:Y:S01]  /*0430*/  IADD3 R5, PT, PT, R5, 0x40, RZ ;  /* 0x0000004005057810 */ /* 0x001fe20007ffe0ff */
[----:B------:R-:W-:Y:S06]  /*0440*/  BRA.U UP1, `(.L_x_2) ;  /* 0xfffffffd01687547 */ /* 0x000fec000b83ffff */
.L_x_1:
[----:B------:R-:W-:Y:S05]  /*0450*/  BRA.U !UP0, `(.L_x_3) ;  /* 0x0000000508487547 */ /* 0x000fea000b800000 */
[----:B------:R-:W0:Y:S01]  /*0460*/  LDCU UR5, c[0x0][0x38c] ;  /* 0x00007180ff0577ac */ /* 0x000e220008000800 */
[----:B------:R-:W-:Y:S02]  /*0470*/  UISETP.GE.U32.AND UP0, UPT, UR10, 0x8, UPT ;  /* 0x000000080a00788c */ /* 0x000fe4000bf06070 */
[----:B0-----:R-:W-:-:S04]  /*0480*/  ULOP3.LUT UR11, UR5, 0x7, URZ, 0xc0, !UPT ;  /* 0x00000007050b7892 */ /* 0x001fc8000f8ec0ff */
[----:B------:R-:W-:-:S03]  /*0490*/  UISETP.NE.AND UP1, UPT, UR11, URZ, UPT ;  /* 0x000000ff0b00728c */ /* 0x000fc6000bf25270 */
[----:B------:R-:W-:Y:S08]  /*04a0*/  BRA.U !UP0, `(.L_x_4) ;  /* 0x0000000108787547 */ /* 0x000ff0000b800000 */
[----:B------:R-:W0:Y:S01]  /*04b0*/  LDC.64 R8, c[0x0][0x380] ;  /* 0x0000e000ff087b82 */ /* 0x000e220000000a00 */
[----:B------:R-:W1:Y:S01]  /*04c0*/  LDCU.64 UR6, c[0x0][0x380] ;  /* 0x00007000ff0677ac */ /* 0x000e620008000a00 */
[C---:B------:R-:W-:Y:S01]  /*04d0*/  IADD3 R7, P0, PT, R3.reuse, UR4, RZ ;  /* 0x0000000403077c10 */ /* 0x040fe2000ff1e0ff */
[----:B------:R-:W-:-:S03]  /*04e0*/  VIADD R5, R3, UR4 ;  /* 0x0000000403057c36 */ /* 0x000fc60008000000 */
[----:B------:R-:W-:Y:S02]  /*04f0*/  IADD3.X R10, PT, PT, RZ, RZ, RZ, P0, !PT ;  /* 0x000000ffff0a7210 */ /* 0x000fe400007fe4ff */
[----:B-1----:R-:W-:-:S04]  /*0500*/  LEA R6, P0, R7, UR6, 0x2 ;  /* 0x0000000607067c11 */ /* 0x002fc8000f8010ff */
[----:B------:R-:W-:Y:S01]  /*0510*/  LEA.HI.X R7, R7, UR7, R10, 0x2, P0 ;  /* 0x0000000707077c11 */ /* 0x000fe200080f140a */
[----:B0-----:R-:W-:-:S04]  /*0520*/  IMAD.WIDE.U32 R8, R5, 0x4, R8 ;  /* 0x0000000405087825 */ /* 0x001fc800078e0008 */
[----:B------:R-:W2:Y:S04]  /*0530*/  LDG.E R10, desc[UR8][R6.64+0x4] ;  /* 0x00000408060a7981 */ /* 0x000ea8000c1e1900 */
[----:B------:R-:W3:Y:S04]  /*0540*/  LDG.E R8, desc[UR8][R8.64] ;  /* 0x0000000808087981 */ /* 0x000ee8000c1e1900 */
[----:B------:R-:W4:Y:S04]  /*0550*/  LDG.E R12, desc[UR8][R6.64+0x8] ;  /* 0x00000808060c7981 */ /* 0x000f28000c1e1900 */
[----:B------:R-:W5:Y:S04]  /*0560*/  LDG.E R14, desc[UR8][R6.64+0xc] ;  /* 0x00000c08060e7981 */ /* 0x000f68000c1e1900 */
[----:B------:R-:W5:Y:S04]  /*0570*/  LDG.E R16, desc[UR8][R6.64+0x10] ;  /* 0x0000100806107981 */ /* 0x000f68000c1e1900 */
[----:B------:R-:W5:Y:S04]  /*0580*/  LDG.E R18, desc[UR8][R6.64+0x14] ;  /* 0x0000140806127981 */ /* 0x000f68000c1e1900 */
[----:B------:R-:W5:Y:S04]  /*0590*/  LDG.E R20, desc[UR8][R6.64+0x18] ;  /* 0x0000180806147981 */ /* 0x000f68000c1e1900 */
[----:B------:R-:W5:Y:S01]  /*05a0*/  LDG.E R22, desc[UR8][R6.64+0x1c] ;  /* 0x00001c0806167981 */ /* 0x000f62000c1e1900 */
[----:B------:R-:W0:Y:S01]  /*05b0*/  S2UR UR7, SR_CgaCtaId ;  /* 0x00000000000779c3 */ /* 0x000e220000008800 */
[----:B------:R-:W-:Y:S01]  /*05c0*/  UMOV UR6, 0x400 ;  /* 0x0000040000067882 */ /* 0x000fe20000000000 */
[----:B------:R-:W-:Y:S01]  /*05d0*/  VIADD R5, R0, UR4 ;  /* 0x0000000400057c36 */ /* 0x000fe20008000000 */
[----:B0-----:R-:W-:-:S06]  /*05e0*/  ULEA UR6, UR7, UR6, 0x18 ;  /* 0x0000000607067291 */ /* 0x001fcc000f8ec0ff */
[----:B------:R-:W-:Y:S01]  /*05f0*/  LEA R5, R5, UR6, 0x2 ;  /* 0x0000000605057c11 */ /* 0x000fe2000f8e10ff */
[----:B------:R-:W-:-:S04]  /*0600*/  UIADD3 UR4, UPT, UPT, UR4, 0x8, URZ ;  /* 0x0000000804047890 */ /* 0x000fc8000fffe0ff */
[----:B--2---:R0:W-:Y:S04]  /*0610*/  STS [R5+0x4], R10 ;  /* 0x0000040a05007388 */ /* 0x0041e80000000800 */
[----:B---3--:R0:W-:Y:S04]  /*0620*/  STS [R5], R8 ;  /* 0x0000000805007388 */ /* 0x0081e80000000800 */
[----:B----4-:R0:W-:Y:S04]  /*0630*/  STS [R5+0x8], R12 ;  /* 0x0000080c05007388 */ /* 0x0101e80000000800 */
[----:B-----5:R0:W-:Y:S04]  /*0640*/  STS [R5+0xc], R14 ;  /* 0x00000c0e05007388 */ /* 0x0201e80000000800 */
[----:B------:R0:W-:Y:S04]  /*0650*/  STS [R5+0x10], R16 ;  /* 0x0000101005007388 */ /* 0x0001e80000000800 */
[----:B------:R0:W-:Y:S04]  /*0660*/  STS [R5+0x14], R18 ;  /* 0x0000141205007388 */ /* 0x0001e80000000800 */
[----:B------:R0:W-:Y:S04]  /*0670*/  STS [R5+0x18], R20 ;  /* 0x0000181405007388 */ /* 0x0001e80000000800 */
[----:B------:R0:W-:Y:S02]  /*0680*/  STS [R5+0x1c], R22 ;  /* 0x00001c1605007388 */ /* 0x0001e40000000800 */
.L_x_4:
[----:B------:R-:W-:Y:S05]  /*0690*/  BRA.U !UP1, `(.L_x_3) ;  /* 0x0000000109b87547 */ /* 0x000fea000b800000 */
[----:B------:R-:W-:Y:S02]  /*06a0*/  UISETP.GE.U32.AND UP0, UPT, UR11, 0x4, UPT ;  /* 0x000000040b00788c */ /* 0x000fe4000bf06070 */
[----:B------:R-:W-:-:S04]  /*06b0*/  ULOP3.LUT UR5, UR5, 0x3, URZ, 0xc0, !UPT ;  /* 0x0000000305057892 */ /* 0x000fc8000f8ec0ff */
[----:B------:R-:W-:-:S03]  /*06c0*/  UISETP.NE.AND UP1, UPT, UR5, URZ, UPT ;  /* 0x000000ff0500728c */ /* 0x000fc6000bf25270 */
[----:B------:R-:W-:Y:S08]  /*06d0*/  BRA.U !UP0, `(.L_x_5) ;  /* 0x0000000108587547 */ /* 0x000ff0000b800000 */
[----:B------:R-:W1:Y:S01]  /*06e0*/  LDC.64 R6, c[0x0][0x380] ;  /* 0x0000e000ff067b82 */ /* 0x000e620000000a00 */
[----:B------:R-:W2:Y:S01]  /*06f0*/  LDCU.64 UR6, c[0x0][0x380] ;  /* 0x00007000ff0677ac */ /* 0x000ea20008000a00 */
[C---:B------:R-:W-:Y:S02]  /*0700*/  IADD3 R9, P0, PT, R3.reuse, UR4, RZ ;  /* 0x0000000403097c10 */ /* 0x040fe4000ff1e0ff */
[----:B0-----:R-:W-:-:S03]  /*0710*/  IADD3 R5, PT, PT, R3, UR4, RZ ;  /* 0x0000000403057c10 */ /* 0x001fc6000fffe0ff */
[----:B------:R-:W-:Y:S01]  /*0720*/  IMAD.X R10, RZ, RZ, RZ, P0 ;  /* 0x000000ffff0a7224 */ /* 0x000fe200000e06ff */
[----:B--2---:R-:W-:-:S04]  /*0730*/  LEA R8, P0, R9, UR6, 0x2 ;  /* 0x0000000609087c11 */ /* 0x004fc8000f8010ff */
[----:B------:R-:W-:Y:S01]  /*0740*/  LEA.HI.X R9, R9, UR7, R10, 0x2, P0 ;  /* 0x0000000709097c11 */ /* 0x000fe200080f140a */
[----:B-1----:R-:W-:-:S04]  /*0750*/  IMAD.WIDE.U32 R6, R5, 0x4, R6 ;  /* 0x0000000405067825 */ /* 0x002fc800078e0006 */
[----:B------:R-:W2:Y:S04]  /*0760*/  LDG.E R10, desc[UR8][R8.64+0x4] ;  /* 0x00000408080a7981 */ /* 0x000ea8000c1e1900 */
[----:B------:R-:W3:Y:S04]  /*0770*/  LDG.E R6, desc[UR8][R6.64] ;  /* 0x0000000806067981 */ /* 0x000ee8000c1e1900 */
[----:B------:R-:W4:Y:S04]  /*0780*/  LDG.E R12, desc[UR8][R8.64+0x8] ;  /* 0x00000808080c7981 */ /* 0x000f28000c1e1900 */
[----:B------:R-:W5:Y:S01]  /*0790*/  LDG.E R14, desc[UR8][R8.64+0xc] ;  /* 0x00000c08080e7981 */ /* 0x000f62000c1e1900 */
[----:B------:R-:W0:Y:S01]  /*07a0*/  S2UR UR7, SR_CgaCtaId ;  /* 0x00000000000779c3 */ /* 0x000e220000008800 */
[----:B------:R-:W-:Y:S01]  /*07b0*/  UMOV UR6, 0x400 ;  /* 0x0000040000067882 */ /* 0x000fe20000000000 */
[----:B------:R-:W-:Y:S01]  /*07c0*/  IADD3 R5, PT, PT, R0, UR4, RZ ;  /* 0x0000000400057c10 */ /* 0x000fe2000fffe0ff */
[----:B0-----:R-:W-:-:S06]  /*07d0*/  ULEA UR6, UR7, UR6, 0x18 ;  /* 0x0000000607067291 */ /* 0x001fcc000f8ec0ff */
[----:B------:R-:W-:Y:S01]  /*07e0*/  LEA R5, R5, UR6, 0x2 ;  /* 0x0000000605057c11 */ /* 0x000fe2000f8e10ff */
[----:B------:R-:W-:-:S04]  /*07f0*/  UIADD3 UR4, UPT, UPT, UR4, 0x4, URZ ;  /* 0x0000000404047890 */ /* 0x000fc8000fffe0ff */
[----:B--2---:R1:W-:Y:S04]  /*0800*/  STS [R5+0x4], R10 ;  /* 0x0000040a05007388 */ /* 0x0043e80000000800 */
[----:B---3--:R1:W-:Y:S04]  /*0810*/  STS [R5], R6 ;  /* 0x0000000605007388 */ /* 0x0083e80000000800 */
[----:B----4-:R1:W-:Y:S04]  /*0820*/  STS [R5+0x8], R12 ;  /* 0x0000080c05007388 */ /* 0x0103e80000000800 */
[----:B-----5:R1:W-:Y:S02]  /*0830*/  STS [R5+0xc], R14 ;  /* 0x00000c0e05007388 */ /* 0x0203e40000000800 */
.L_x_5:
[----:B------:R-:W-:Y:S05]  /*0840*/  BRA.U !UP1, `(.L_x_3) ;  /* 0x00000001094c7547 */ /* 0x000fea000b800000 */
[----:B------:R-:W2:Y:S01]  /*0850*/  S2UR UR7, SR_CgaCtaId ;  /* 0x00000000000779c3 */ /* 0x000ea20000008800 */
[----:B------:R-:W-:Y:S01]  /*0860*/  VIADD R3, R3, UR4 ;  /* 0x0000000403037c36 */ /* 0x000fe20008000000 */
[----:B------:R-:W-:Y:S01]  /*0870*/  UMOV UR6, 0x400 ;  /* 0x0000040000067882 */ /* 0x000fe20000000000 */
[----:B------:R-:W-:-:S05]  /*0880*/  UIADD3 UR5, UPT, UPT, -UR5, URZ, URZ ;  /* 0x000000ff05057290 */ /* 0x000fca000fffe1ff */
[----:B-1----:R-:W1:Y:S01]  /*0890*/  LDC.64 R6, c[0x0][0x380] ;  /* 0x0000e000ff067b82 */ /* 0x002e620000000a00 */
[----:B--2---:R-:W-:Y:S01]  /*08a0*/  ULEA UR6, UR7, UR6, 0x18 ;  /* 0x0000000607067291 */ /* 0x004fe2000f8ec0ff */
[----:B-1----:R-:W-:Y:S01]  /*08b0*/  IMAD.WIDE.U32 R6, R3, 0x4, R6 ;  /* 0x0000000403067825 */ /* 0x002fe200078e0006 */
[----:B------:R-:W-:-:S03]  /*08c0*/  IADD3 R3, PT, PT, R0, UR4, RZ ;  /* 0x0000000400037c10 */ /* 0x000fc6000fffe0ff */
[----:B0-----:R-:W-:Y:S01]  /*08d0*/  IMAD.MOV.U32 R5, RZ, RZ, R6 ;  /* 0x000000ffff057224 */ /* 0x001fe200078e0006 */
[----:B------:R-:W-:-:S07]  /*08e0*/  LEA R3, R3, UR6, 0x2 ;  /* 0x0000000603037c11 */ /* 0x000fce000f8e10ff */
.L_x_6:
[----:B------:R-:W-:-:S06]  /*08f0*/  MOV R6, R5 ;  /* 0x0000000500067202 */ /* 0x000fcc0000000f00 */
[----:B------:R0:W2:Y:S01]  /*0900*/  LDG.E R6, desc[UR8][R6.64] ;  /* 0x0000000806067981 */ /* 0x0000a2000c1e1900 */
[----:B------:R-:W-:Y:S01]  /*0910*/  UIADD3 UR5, UPT, UPT, UR5, 0x1, URZ ;  /* 0x0000000105057890 */ /* 0x000fe2000fffe0ff */
[----:B------:R-:W-:-:S03]  /*0920*/  IADD3 R5, P0, PT, R5, 0x4, RZ ;  /* 0x0000000405057810 */ /* 0x000fc60007f1e0ff */
[----:B------:R-:W-:Y:S02]  /*0930*/  UISETP.NE.AND UP0, UPT, UR5, URZ, UPT ;  /* 0x000000ff0500728c */ /* 0x000fe4000bf05270 */
[----:B0-----:R-:W-:Y:S01]  /*0940*/  IMAD.X R7, RZ, RZ, R7, P0 ;  /* 0x000000ffff077224 */ /* 0x001fe200000e0607 */
[----:B--2---:R0:W-:Y:S02]  /*0950*/  STS [R3], R6 ;  /* 0x0000000603007388 */ /* 0x0041e40000000800 */
[----:B0-----:R-:W-:-:S04]  /*0960*/  IADD3 R3, PT, PT, R3, 0x4, RZ ;  /* 0x0000000403037810 */ /* 0x001fc80007ffe0ff */
[----:B------:R-:W-:Y:S05]  /*0970*/  BRA.U UP0, `(.L_x_6) ;  /* 0xfffffffd00dc7547 */ /* 0x000fea000b83ffff */
.L_x_3:
[----:B------:R-:W2:Y:S01]  /*0980*/  LDCU UR5, c[0x0][0x38c] ;  /* 0x00007180ff0577ac */ /* 0x000ea20008000800 */
[----:B01----:R-:W-:Y:S01]  /*0990*/  IMAD.MOV.U32 R5, RZ, RZ, -0x800000 ;  /* 0xff800000ff057424 */ /* 0x003fe200078e00ff */
[----:B------:R-:W-:Y:S02]  /*09a0*/  UISETP.NE.AND UP0, UPT, UR10, URZ, UPT ;  /* 0x000000ff0a00728c */ /* 0x000fe4000bf05270 */
[----:B--2---:R-:W-:-:S04]  /*09b0*/  UIADD3 UR4, UPT, UPT, UR5, -0x1, URZ ;  /* 0xffffffff05047890 */ /* 0x004fc8000fffe0ff */
[----:B------:R-:W-:-:S03]  /*09c0*/  UISETP.GE.U32.AND UP1, UPT, UR4, 0xf, UPT ;  /* 0x0000000f0400788c */ /* 0x000fc6000bf26070 */
[----:B------:R-:W-:-:S06]  /*09d0*/  UMOV UR4, URZ ;  /* 0x000000ff00047c82 */ /* 0x000fcc0008000000 */
[----:B------:R-:W-:Y:S05]  /*09e0*/  BRA.U !UP1, `(.L_x_7) ;  /* 0x0000000109907547 */ /* 0x000fea000b800000 */
[----:B------:R-:W0:Y:S01]  /*09f0*/  S2UR UR6, SR_CgaCtaId ;  /* 0x00000000000679c3 */ /* 0x000e220000008800 */
[----:B------:R-:W-:Y:S01]  /*0a00*/  UMOV UR4, 0x400 ;  /* 0x0000040000047882 */ /* 0x000fe20000000000 */
[----:B------:R-:W-:Y:S01]  /*0a10*/  MOV R5, 0xff800000 ;  /* 0xff80000000057802 */ /* 0x000fe20000000f00 */
[----:B0-----:R-:W-:Y:S02]  /*0a20*/  ULEA UR6, UR6, UR4, 0x18 ;  /* 0x0000000406067291 */ /* 0x001fe4000f8ec0ff */
[----:B------:R-:W-:-:S04]  /*0a30*/  ULOP3.LUT UR4, UR5, 0x7ffffff0, URZ, 0xc0, !UPT ;  /* 0x7ffffff005047892 */ /* 0x000fc8000f8ec0ff */
[----:B------:R-:W-:Y:S01]  /*0a40*/  LEA R3, R0, UR6, 0x2 ;  /* 0x0000000600037c11 */ /* 0x000fe2000f8e10ff */
[----:B------:R-:W-:-:S04]  /*0a50*/  UIADD3 UR5, UPT, UPT, -UR4, URZ, URZ ;  /* 0x000000ff04057290 */ /* 0x000fc8000fffe1ff */
[----:B------:R-:W-:-:S08]  /*0a60*/  VIADD R3, R3, 0x20 ;  /* 0x0000002003037836 */ /* 0x000fd00000000000 */
.L_x_8:
[----:B------:R-:W-:Y:S01]  /*0a70*/  LDS R6, [R3+-0x20] ;  /* 0xffffe00003067984 */ /* 0x000fe20000000800 */
[----:B------:R-:W-:-:S03]  /*0a80*/  UIADD3 UR5, UPT, UPT, UR5, 0x10, URZ ;  /* 0x0000001005057890 */ /* 0x000fc6000fffe0ff */
[----:B------:R-:W0:Y:S01]  /*0a90*/  LDS R7, [R3+-0x1c] ;  /* 0xffffe40003077984 */ /* 0x000e220000000800 */
[----:B------:R-:W-:-:S03]  /*0aa0*/  UISETP.NE.AND UP1, UPT, UR5, URZ, UPT ;  /* 0x000000ff0500728c */ /* 0x000fc6000bf25270 */
[----:B------:R-:W-:Y:S04]  /*0ab0*/  LDS R9, [R3+-0x18] ;  /* 0xffffe80003097984 */ /* 0x000fe80000000800 */
[----:B------:R-:W1:Y:S04]  /*0ac0*/  LDS R8, [R3+-0x14] ;  /* 0xffffec0003087984 */ /* 0x000e680000000800 */
[----:B------:R-:W-:Y:S04]  /*0ad0*/  LDS R11, [R3+-0x10] ;  /* 0xfffff000030b7984 */ /* 0x000fe80000000800 */
[----:B------:R-:W2:Y:S04]  /*0ae0*/  LDS R10, [R3+-0xc] ;  /* 0xfffff400030a7984 */ /* 0x000ea80000000800 */
[----:B------:R-:W-:Y:S04]  /*0af0*/  LDS R13, [R3+-0x8] ;  /* 0xfffff800030d7984 */ /* 0x000fe80000000800 */
[----:B------:R-:W3:Y:S04]  /*0b00*/  LDS R12, [R3+-0x4] ;  /* 0xfffffc00030c7984 */ /* 0x000ee80000000800 */
[----:B------:R-:W-:Y:S04]  /*0b10*/  LDS R15, [R3] ;  /* 0x00000000030f7984 */ /* 0x000fe80000000800 */
[----:B------:R-:W4:Y:S04]  /*0b20*/  LDS R14, [R3+0x4] ;  /* 0x00000400030e7984 */ /* 0x000f280000000800 */
[----:B------:R-:W-:Y:S04]  /*0b30*/  LDS R17, [R3+0x8] ;  /* 0x0000080003117984 */ /* 0x000fe80000000800 */
[----:B------:R-:W5:Y:S01]  /*0b40*/  LDS R16, [R3+0xc] ;  /* 0x00000c0003107984 */ /* 0x000f620000000800 */
[----:B0-----:R-:W-:-:S03]  /*0b50*/  FMNMX3 R6, R6, R5, R7, !PT ;  /* 0x0000000506067276 */ /* 0x001fc60007800007 */
[----:B------:R-:W-:Y:S04]  /*0b60*/  LDS R19, [R3+0x10] ;  /* 0x0000100003137984 */ /* 0x000fe80000000800 */
[----:B------:R-:W0:Y:S01]  /*0b70*/  LDS R18, [R3+0x14] ;  /* 0x0000140003127984 */ /* 0x000e220000000800 */
[----:B-1----:R-:W-:-:S03]  /*0b80*/  FMNMX3 R6, R9, R6, R8, !PT ;  /* 0x0000000609067276 */ /* 0x002fc60007800008 */
[----:B------:R-:W-:Y:S04]  /*0b90*/  LDS R21, [R3+0x18] ;  /* 0x0000180003157984 */ /* 0x000fe80000000800 */
[----:B------:R1:W0:Y:S01]  /*0ba0*/  LDS R20, [R3+0x1c] ;  /* 0x00001c0003147984 */ /* 0x0002220000000800 */
[----:B--2---:R-:W-:-:S04]  /*0bb0*/  FMNMX3 R6, R11, R6, R10, !PT ;  /* 0x000000060b067276 */ /* 0x004fc8000780000a */
[----:B---3--:R-:W-:Y:S02]  /*0bc0*/  FMNMX3 R6, R13, R6, R12, !PT ;  /* 0x000000060d067276 */ /* 0x008fe4000780000c */
[----:B-1----:R-:W-:Y:S02]  /*0bd0*/  IADD3 R3, PT, PT, R3, 0x40, RZ ;  /* 0x0000004003037810 */ /* 0x002fe40007ffe0ff */
[----:B----4-:R-:W-:-:S04]  /*0be0*/  FMNMX3 R6, R15, R6, R14, !PT ;  /* 0x000000060f067276 */ /* 0x010fc8000780000e */
[----:B-----5:R-:W-:-:S04]  /*0bf0*/  FMNMX3 R6, R17, R6, R16, !PT ;  /* 0x0000000611067276 */ /* 0x020fc80007800010 */
[----:B0-----:R-:W-:-:S04]  /*0c00*/  FMNMX3 R6, R19, R6, R18, !PT ;  /* 0x0000000613067276 */ /* 0x001fc80007800012 */
[----:B------:R-:W-:Y:S01]  /*0c10*/  FMNMX3 R5, R21, R6, R20, !PT ;  /* 0x0000000615057276 */ /* 0x000fe20007800014 */
[----:B------:R-:W-:Y:S06]  /*0c20*/  BRA.U UP1, `(.L_x_8) ;  /* 0xfffffffd01907547 */ /* 0x000fec000b83ffff */
.L_x_7:
[----:B------:R-:W-:Y:S05]  /*0c30*/  BRA.U !UP0, `(.L_x_0) ;  /* 0x0000000108d47547 */ /* 0x000fea000b800000 */
[----:B------:R-:W0:Y:S01]  /*0c40*/  LDCU UR5, c[0x0][0x38c] ;  /* 0x00007180ff0577ac */ /* 0x000e220008000800 */
[----:B------:R-:W-:Y:S02]  /*0c50*/  UISETP.GE.U32.AND UP0, UPT, UR10, 0x8, UPT ;  /* 0x000000080a00788c */ /* 0x000fe4000bf06070 */
[----:B0-----:R-:W-:-:S04]  /*0c60*/  ULOP3.LUT UR11, UR5, 0x7, URZ, 0xc0, !UPT ;  /* 0x00000007050b7892 */ /* 0x001fc8000f8ec0ff */
[----:B------:R-:W-:-:S03]  /*0c70*/  UISETP.NE.AND UP1, UPT, UR11, URZ, UPT ;  /* 0x000000ff0b00728c */ /* 0x000fc6000bf25270 */
[----:B------:R-:W-:Y:S08]  /*0c80*/  BRA.U !UP0, `(.L_x_9) ;  /* 0x0000000108487547 */ /* 0x000ff0000b800000 */
[----:B------:R-:W0:Y:S01]  /*0c90*/  S2UR UR7, SR_CgaCtaId ;  /* 0x00000000000779c3 */ /* 0x000e220000008800 */
[----:B------:R-:W-:Y:S01]  /*0ca0*/  UMOV UR6, 0x400 ;  /* 0x0000040000067882 */ /* 0x000fe20000000000 */
[----:B------:R-:W-:Y:S01]  /*0cb0*/  VIADD R3, R0, UR4 ;  /* 0x0000000400037c36 */ /* 0x000fe20008000000 */
[----:B------:R-:W-:Y:S02]  /*0cc0*/  UIADD3 UR4, UPT, UPT, UR4, 0x8, URZ ;  /* 0x0000000804047890 */ /* 0x000fe4000fffe0ff */
[----:B0-----:R-:W-:-:S06]  /*0cd0*/  ULEA UR6, UR7, UR6, 0x18 ;  /* 0x0000000607067291 */ /* 0x001fcc000f8ec0ff */
[----:B------:R-:W-:-:S05]  /*0ce0*/  LEA R3, R3, UR6, 0x2 ;  /* 0x0000000603037c11 */ /* 0x000fca000f8e10ff */
[----:B------:R-:W-:Y:S04]  /*0cf0*/  LDS R6, [R3] ;  /* 0x0000000003067984 */ /* 0x000fe80000000800 */
[----:B------:R-:W0:Y:S04]  /*0d00*/  LDS R7, [R3+0x4] ;  /* 0x0000040003077984 */ /* 0x000e280000000800 */
[----:B------:R-:W-:Y:S04]  /*0d10*/  LDS R9, [R3+0x8] ;  /* 0x0000080003097984 */ /* 0x000fe80000000800 */
[----:B------:R-:W1:Y:S04]  /*0d20*/  LDS R8, [R3+0xc] ;  /* 0x00000c0003087984 */ /* 0x000e680000000800 */
[----:B------:R-:W-:Y:S04]  /*0d30*/  LDS R11, [R3+0x10] ;  /* 0x00001000030b7984 */ /* 0x000fe80000000800 */
[----:B------:R-:W2:Y:S04]  /*0d40*/  LDS R10, [R3+0x14] ;  /* 0x00001400030a7984 */ /* 0x000ea80000000800 */
[----:B------:R-:W-:Y:S04]  /*0d50*/  LDS R13, [R3+0x18] ;  /* 0x00001800030d7984 */ /* 0x000fe80000000800 */
[----:B------:R-:W3:Y:S01]  /*0d60*/  LDS R12, [R3+0x1c] ;  /* 0x00001c00030c7984 */ /* 0x000ee20000000800 */
[----:B0-----:R-:W-:-:S04]  /*0d70*/  FMNMX3 R6, R6, R5, R7, !PT ;  /* 0x0000000506067276 */ /* 0x001fc80007800007 */
[----:B-1----:R-:W-:-:S04]  /*0d80*/  FMNMX3 R6, R9, R6, R8, !PT ;  /* 0x0000000609067276 */ /* 0x002fc80007800008 */
[----:B--2---:R-:W-:-:S04]  /*0d90*/  FMNMX3 R6, R11, R6, R10, !PT ;  /* 0x000000060b067276 */ /* 0x004fc8000780000a */
[----:B---3--:R-:W-:-:S07]  /*0da0*/  FMNMX3 R5, R13, R6, R12, !PT ;  /* 0x000000060d057276 */ /* 0x008fce000780000c */
.L_x_9:
[----:B------:R-:W-:Y:S05]  /*0db0*/  BRA.U !UP1, `(.L_x_0) ;  /* 0x0000000109747547 */ /* 0x000fea000b800000 */
[----:B------:R-:W-:Y:S02]  /*0dc0*/  UISETP.GE.U32.AND UP0, UPT, UR11, 0x4, UPT ;  /* 0x000000040b00788c */ /* 0x000fe4000bf06070 */
[----:B------:R-:W-:-:S04]  /*0dd0*/  ULOP3.LUT UR5, UR5, 0x3, URZ, 0xc0, !UPT ;  /* 0x0000000305057892 */ /* 0x000fc8000f8ec0ff */
[----:B------:R-:W-:-:S03]  /*0de0*/  UISETP.NE.AND UP1, UPT, UR5, URZ, UPT ;  /* 0x000000ff0500728c */ /* 0x000fc6000bf25270 */
[----:B------:R-:W-:Y:S08]  /*0df0*/  BRA.U !UP0, `(.L_x_10) ;  /* 0x0000000108307547 */ /* 0x000ff0000b800000 */
[----:B------:R-:W0:Y:S01]  /*0e00*/  S2UR UR7, SR_CgaCtaId ;  /* 0x00000000000779c3 */ /* 0x000e220000008800 */
[----:B------:R-:W-:Y:S01]  /*0e10*/  UMOV UR6, 0x400 ;  /* 0x0000040000067882 */ /* 0x000fe20000000000 */
[----:B------:R-:W-:Y:S01]  /*0e20*/  IADD3 R3, PT, PT, R0, UR4, RZ ;  /* 0x0000000400037c10 */ /* 0x000fe2000fffe0ff */
[----:B------:R-:W-:Y:S02]  /*0e30*/  UIADD3 UR4, UPT, UPT, UR4, 0x4, URZ ;  /* 0x0000000404047890 */ /* 0x000fe4000fffe0ff */
[----:B0-----:R-:W-:-:S06]  /*0e40*/  ULEA UR6, UR7, UR6, 0x18 ;  /* 0x0000000607067291 */ /* 0x001fcc000f8ec0ff */
[----:B------:R-:W-:-:S05]  /*0e50*/  LEA R3, R3, UR6, 0x2 ;  /* 0x0000000603037c11 */ /* 0x000fca000f8e10ff */
[----:B------:R-:W-:Y:S04]  /*0e60*/  LDS R6, [R3] ;  /* 0x0000000003067984 */ /* 0x000fe80000000800 */
[----:B------:R-:W0:Y:S04]  /*0e70*/  LDS R7, [R3+0x4] ;  /* 0x0000040003077984 */ /* 0x000e280000000800 */
[----:B------:R-:W-:Y:S04]  /*0e80*/  LDS R8, [R3+0x8] ;  /* 0x0000080003087984 */ /* 0x000fe80000000800 */
[----:B------:R-:W1:Y:S01]  /*0e90*/  LDS R9, [R3+0xc] ;  /* 0x00000c0003097984 */ /* 0x000e620000000800 */
[----:B0-----:R-:W-:-:S04]  /*0ea0*/  FMNMX3 R5, R6, R5, R7, !PT ;  /* 0x0000000506057276 */ /* 0x001fc80007800007 */
[----:B-1----:R-:W-:-:S07]  /*0eb0*/  FMNMX3 R5, R8, R5, R9, !PT ;  /* 0x0000000508057276 */ /* 0x002fce0007800009 */
.L_x_10:
[----:B------:R-:W-:Y:S05]  /*0ec0*/  BRA.U !UP1, `(.L_x_0) ;  /* 0x0000000109307547 */ /* 0x000fea000b800000 */
[----:B------:R-:W0:Y:S01]  /*0ed0*/  S2UR UR7, SR_CgaCtaId ;  /* 0x00000000000779c3 */ /* 0x000e220000008800 */
[----:B------:R-:W-:Y:S01]  /*0ee0*/  UMOV UR6, 0x400 ;  /* 0x0000040000067882 */ /* 0x000fe20000000000 */
[----:B------:R-:W-:Y:S01]  /*0ef0*/  VIADD R0, R0, UR4 ;  /* 0x0000000400007c36 */ /* 0x000fe20008000000 */
[----:B------:R-:W-:Y:S02]  /*0f00*/  UIADD3 UR5, UPT, UPT, -UR5, URZ, URZ ;  /* 0x000000ff05057290 */ /* 0x000fe4000fffe1ff */
[----:B0-----:R-:W-:-:S06]  /*0f10*/  ULEA UR6, UR7, UR6, 0x18 ;  /* 0x0000000607067291 */ /* 0x001fcc000f8ec0ff */
[----:B------:R-:W-:-:S07]  /*0f20*/  LEA R0, R0, UR6, 0x2 ;  /* 0x0000000600007c11 */ /* 0x000fce000f8e10ff */
.L_x_11:
[----:B------:R0:W1:Y:S01]  /*0f30*/  LDS R6, [R0] ;  /* 0x0000000000067984 */ /* 0x0000620000000800 */
[----:B------:R-:W-:-:S04]  /*0f40*/  UIADD3 UR5, UPT, UPT, UR5, 0x1, URZ ;  /* 0x0000000105057890 */ /* 0x000fc8000fffe0ff */
[----:B------:R-:W-:Y:S01]  /*0f50*/  UISETP.NE.AND UP0, UPT, UR5, URZ, UPT ;  /* 0x000000ff0500728c */ /* 0x000fe2000bf05270 */
[----:B0-----:R-:W-:Y:S02]  /*0f60*/  IADD3 R0, PT, PT, R0, 0x4, RZ ;  /* 0x0000000400007810 */ /* 0x001fe40007ffe0ff */
[----:B-1----:R-:W-:-:S06]  /*0f70*/  FMNMX R5, R6, R5, !PT ;  /* 0x0000000506057209 */ /* 0x002fcc0007800000 */
[----:B------:R-:W-:Y:S05]  /*0f80*/  BRA.U UP0, `(.L_x_11) ;  /* 0xfffffffd00e87547 */ /* 0x000fea000b83ffff */
.L_x_0:
[----:B------:R-:W0:Y:S01]  /*0f90*/  LDCU UR5, c[0x0][0x38c] ;  /* 0x00007180ff0577ac */ /* 0x000e220008000800 */
[----:B------:R-:W-:Y:S01]  /*0fa0*/  IMAD.MOV.U32 R3, RZ, RZ, RZ ;  /* 0x000000ffff037224 */ /* 0x000fe200078e00ff */
[----:B0-----:R-:W-:-:S09]  /*0fb0*/  UISETP.GE.AND UP0, UPT, UR5, 0x1, UPT ;  /* 0x000000010500788c */ /* 0x001fd2000bf06270 */
[----:B------:R-:W-:Y:S05]  /*0fc0*/  BRA.U !UP0, `(.L_x_12) ;  /* 0x0000000908007547 */ /* 0x000fea000b800000 */
[----:B------:R-:W-:Y:S01]  /*0fd0*/  UIADD3 UR4, UPT, UPT, UR5, -0x1, URZ ;  /* 0xffffffff05047890 */ /* 0x000fe2000fffe0ff */
[----:B------:R-:W-:Y:S01]  /*0fe0*/  HFMA2 R3, -RZ, RZ, 0, 0 ;  /* 0x00000000ff037431 */ /* 0x000fe200000001ff */
[----:B------:R-:W-:Y:S02]  /*0ff0*/  ULOP3.LUT UR7, UR5, 0x3, URZ, 0xc0, !UPT ;  /* 0x0000000305077892 */ /* 0x000fe4000f8ec0ff */
[----:B------:R-:W-:Y:S01]  /*1000*/  IMAD R0, R4, UR5, RZ ;  /* 0x0000000504007c24 */ /* 0x000fe2000f8e02ff */
[----:B------:R-:W-:Y:S02]  /*1010*/  UISETP.GE.U32.AND UP1, UPT, UR4, 0x3, UPT ;  /* 0x000000030400788c */ /* 0x000fe4000bf26070 */
[----:B------:R-:W-:Y:S01]  /*1020*/  UISETP.NE.AND UP0, UPT, UR7, URZ, UPT ;  /* 0x000000ff0700728c */ /* 0x000fe2000bf05270 */
[----:B------:R-:W-:-:S06]  /*1030*/  UMOV UR4, URZ ;  /* 0x000000ff00047c82 */ /* 0x000fcc0008000000 */
[----:B------:R-:W-:Y:S05]  /*1040*/  BRA.U !UP1, `(.L_x_13) ;  /* 0x0000000109f87547 */ /* 0x000fea000b800000 */
[----:B------:R-:W0:Y:S01]  /*1050*/  S2UR UR6, SR_CgaCtaId ;  /* 0x00000000000679c3 */ /* 0x000e220000008800 */
[----:B------:R-:W-:Y:S01]  /*1060*/  UMOV UR4, 0x400 ;  /* 0x0000040000047882 */ /* 0x000fe20000000000 */
[----:B------:R-:W-:Y:S01]  /*1070*/  IMAD.MOV.U32 R3, RZ, RZ, RZ ;  /* 0x000000ffff037224 */ /* 0x000fe200078e00ff */
[----:B0-----:R-:W-:Y:S02]  /*1080*/  ULEA UR6, UR6, UR4, 0x18 ;  /* 0x0000000406067291 */ /* 0x001fe4000f8ec0ff */
[----:B------:R-:W-:-:S04]  /*1090*/  ULOP3.LUT UR4, UR5, 0x7ffffffc, URZ, 0xc0, !UPT ;  /* 0x7ffffffc05047892 */ /* 0x000fc8000f8ec0ff */
[----:B------:R-:W-:Y:S01]  /*10a0*/  LEA R6, R0, UR6, 0x2 ;  /* 0x0000000600067c11 */ /* 0x000fe2000f8e10ff */
[----:B------:R-:W-:-:S03]  /*10b0*/  UIADD3 UR5, UPT, UPT, -UR4, URZ, URZ ;  /* 0x000000ff04057290 */ /* 0x000fc6000fffe1ff */
[----:B------:R-:W-:-:S09]  /*10c0*/  IADD3 R6, PT, PT, R6, 0x8, RZ ;  /* 0x0000000806067810 */ /* 0x000fd20007ffe0ff */
.L_x_14:
[----:B------:R-:W0:Y:S01]  /*10d0*/  LDS R8, [R6+-0x8] ;  /* 0xfffff80006087984 */ /* 0x000e220000000800 */
[----:B------:R-:W-:Y:S01]  /*10e0*/  IMAD.MOV.U32 R17, RZ, RZ, 0x3bbb989d ;  /* 0x3bbb989dff117424 */ /* 0x000fe200078e00ff */
[----:B------:R-:W-:Y:S01]  /*10f0*/  MOV R12, 0x437c0000 ;  /* 0x437c0000000c7802 */ /* 0x000fe20000000f00 */
[----:B------:R-:W-:Y:S01]  /*1100*/  UIADD3 UR5, UPT, UPT, UR5, 0x4, URZ ;  /* 0x0000000405057890 */ /* 0x000fe2000fffe0ff */
[----:B------:R-:W1:Y:S03]  /*1110*/  LDS R14, [R6+-0x4] ;  /* 0xfffffc00060e7984 */ /* 0x000e660000000800 */
[----:B------:R-:W-:Y:S01]  /*1120*/  UISETP.NE.AND UP1, UPT, UR5, URZ, UPT ;  /* 0x000000ff0500728c */ /* 0x000fe2000bf25270 */
[----:B------:R-:W2:Y:S04]  /*1130*/  LDS R16, [R6] ;  /* 0x0000000006107984 */ /* 0x000ea80000000800 */
[----:B------:R-:W3:Y:S01]  /*1140*/  LDS R18, [R6+0x4] ;  /* 0x0000040006127984 */ /* 0x000ee20000000800 */
[----:B0-----:R-:W-:-:S04]  /*1150*/  FADD R10, R8, -R5 ;  /* 0x80000005080a7221 */ /* 0x001fc80000000000 */
[----:B------:R-:W-:Y:S01]  /*1160*/  FFMA.SAT R7, R10, R17, 0.5 ;  /* 0x3f0000000a077423 */ /* 0x000fe20000002011 */
[----:B-1----:R-:W-:-:S03]  /*1170*/  FADD R14, R14, -R5 ;  /* 0x800000050e0e7221 */ /* 0x002fc60000000000 */
[-C--:B------:R-:W-:Y:S01]  /*1180*/  FFMA.RM R7, R7, R12.reuse, 12582913 ;  /* 0x4b40000107077423 */ /* 0x080fe2000000400c */
[--C-:B--2---:R-:W-:Y:S01]  /*1190*/  FADD R9, R16, -R5.reuse ;  /* 0x8000000510097221 */ /* 0x104fe20000000000 */
[-C--:B------:R-:W-:Y:S02]  /*11a0*/  FFMA.SAT R13, R14, R17.reuse, 0.5 ;  /* 0x3f0000000e0d7423 */ /* 0x080fe40000002011 */
[----:B------:R-:W-:Y:S01]  /*11b0*/  FADD R11, R7, -12583039 ;  /* 0xcb40007f070b7421 */ /* 0x000fe20000000000 */
[-C--:B------:R-:W-:Y:S01]  /*11c0*/  FFMA.SAT R15, R9, R17.reuse, 0.5 ;  /* 0x3f000000090f7423 */ /* 0x080fe20000002011 */
[-C--:B------:R-:W-:Y:S01]  /*11d0*/  FFMA.RM R8, R13, R12.reuse, 12582913 ;  /* 0x4b4000010d087423 */ /* 0x080fe2000000400c */
[----:B---3--:R-:W-:Y:S01]  /*11e0*/  FADD R18, R18, -R5 ;  /* 0x8000000512127221 */ /* 0x008fe20000000000 */
[----:B------:R-:W-:Y:S02]  /*11f0*/  FFMA R11, R10, 1.4426950216293334961, -R11 ;  /* 0x3fb8aa3b0a0b7823 */ /* 0x000fe4000000080b */
[C---:B------:R-:W-:Y:S01]  /*1200*/  FADD R13, R8.reuse, -12583039 ;  /* 0xcb40007f080d7421 */ /* 0x040fe20000000000 */
[----:B------:R-:W-:Y:S01]  /*1210*/  SHF.L.U32 R8, R8, 0x17, RZ ;  /* 0x0000001708087819 */ /* 0x000fe200000006ff */
[----:B------:R-:W-:Y:S01]  /*1220*/  FFMA R11, R10, 1.925963033500011079e-08, R11 ;  /* 0x32a570600a0b7823 */ /* 0x000fe2000000000b */
[----:B------:R-:W-:Y:S01]  /*1230*/  FFMA.RM R10, R15, R12, 12582913 ;  /* 0x4b4000010f0a7423 */ /* 0x000fe2000000400c */
[----:B------:R-:W-:Y:S01]  /*1240*/  FFMA.SAT R15, R18, R17, 0.5 ;  /* 0x3f000000120f7423 */ /* 0x000fe20000002011 */
[----:B------:R-:W-:-:S02]  /*1250*/  FFMA R13, R14, 1.4426950216293334961, -R13 ;  /* 0x3fb8aa3b0e0d7823 */ /* 0x000fc4000000080d */
[----:B------:R-:W-:Y:S01]  /*1260*/  FADD R16, R10, -12583039 ;  /* 0xcb40007f0a107421 */ /* 0x000fe20000000000 */
[----:B------:R-:W-:Y:S01]  /*1270*/  FFMA.RM R15, R15, R12, 12582913 ;  /* 0x4b4000010f0f7423 */ /* 0x000fe2000000400c */
[----:B------:R-:W-:Y:S01]  /*1280*/  FFMA R13, R14, 1.925963033500011079e-08, R13 ;  /* 0x32a570600e0d7823 */ /* 0x000fe2000000000d */
[----:B------:R-:W0:Y:S01]  /*1290*/  MUFU.EX2 R11, R11 ;  /* 0x0000000b000b7308 */ /* 0x000e220000000800 */
[----:B------:R-:W-:Y:S01]  /*12a0*/  FFMA R16, R9, 1.4426950216293334961, -R16 ;  /* 0x3fb8aa3b09107823 */ /* 0x000fe20000000810 */
[----:B------:R-:W-:Y:S01]  /*12b0*/  FADD R17, R15, -12583039 ;  /* 0xcb40007f0f117421 */ /* 0x000fe20000000000 */
[----:B------:R-:W-:Y:S01]  /*12c0*/  IMAD.SHL.U32 R12, R7, 0x800000, RZ ;  /* 0x00800000070c7824 */ /* 0x000fe200078e00ff */
[----:B------:R-:W-:Y:S01]  /*12d0*/  SHF.L.U32 R15, R15, 0x17, RZ ;  /* 0x000000170f0f7819 */ /* 0x000fe200000006ff */
[----:B------:R-:W-:Y:S01]  /*12e0*/  FFMA R16, R9, 1.925963033500011079e-08, R16 ;  /* 0x32a5706009107823 */ /* 0x000fe20000000010 */
[----:B------:R-:W-:Y:S01]  /*12f0*/  FFMA R17, R18, 1.4426950216293334961, -R17 ;  /* 0x3fb8aa3b12117823 */ /* 0x000fe20000000811 */
[----:B------:R-:W-:Y:S01]  /*1300*/  IMAD.SHL.U32 R10, R10, 0x800000, RZ ;  /* 0x008000000a0a7824 */ /* 0x000fe200078e00ff */
[----:B------:R-:W1:Y:S02]  /*1310*/  MUFU.EX2 R13, R13 ;  /* 0x0000000d000d7308 */ /* 0x000e640000000800 */
[----:B------:R-:W-:-:S06]  /*1320*/  FFMA R17, R18, 1.925963033500011079e-08, R17 ;  /* 0x32a5706012117823 */ /* 0x000fcc0000000011 */
[----:B------:R-:W2:Y:S01]  /*1330*/  MUFU.EX2 R9, R16 ;  /* 0x0000001000097308 */ /* 0x000ea20000000800 */
[----:B0-----:R-:W-:-:S04]  /*1340*/  FMUL R11, R12, R11 ;  /* 0x0000000b0c0b7220 */ /* 0x001fc80000400000 */
[----:B------:R-:W-:Y:S01]  /*1350*/  FADD R3, R11, R3 ;  /* 0x000000030b037221 */ /* 0x000fe20000000000 */
[----:B------:R-:W-:Y:S02]  /*1360*/  STS [R6+-0x8], R11 ;  /* 0xfffff80b06007388 */ /* 0x000fe40000000800 */
[----:B------:R-:W0:Y:S01]  /*1370*/  MUFU.EX2 R14, R17 ;  /* 0x00000011000e7308 */ /* 0x000e220000000800 */
[----:B-1----:R-:W-:-:S04]  /*1380*/  FMUL R8, R8, R13 ;  /* 0x0000000d08087220 */ /* 0x002fc80000400000 */
[----:B------:R-:W-:Y:S01]  /*1390*/  FADD R3, R3, R8 ;  /* 0x0000000803037221 */ /* 0x000fe20000000000 */
[----:B------:R-:W-:Y:S01]  /*13a0*/  STS [R6+-0x4], R8 ;  /* 0xfffffc0806007388 */ /* 0x000fe20000000800 */
[----:B--2---:R-:W-:-:S04]  /*13b0*/  FMUL R9, R10, R9 ;  /* 0x000000090a097220 */ /* 0x004fc80000400000 */
[----:B------:R-:W-:Y:S01]  /*13c0*/  FADD R3, R3, R9 ;  /* 0x0000000903037221 */ /* 0x000fe20000000000 */
[----:B------:R-:W-:Y:S01]  /*13d0*/  STS [R6], R9 ;  /* 0x0000000906007388 */ /* 0x000fe20000000800 */
[----:B0-----:R-:W-:-:S04]  /*13e0*/  FMUL R14, R15, R14 ;  /* 0x0000000e0f0e7220 */ /* 0x001fc80000400000 */
[----:B------:R-:W-:Y:S01]  /*13f0*/  FADD R3, R3, R14 ;  /* 0x0000000e03037221 */ /* 0x000fe20000000000 */
[----:B------:R0:W-:Y:S02]  /*1400*/  STS [R6+0x4], R14 ;  /* 0x0000040e06007388 */ /* 0x0001e40000000800 */
[----:B0-----:R-:W-:Y:S01]  /*1410*/  VIADD R6, R6, 0x10 ;  /* 0x0000001006067836 */ /* 0x001fe20000000000 */
[----:B------:R-:W-:Y:S06]  /*1420*/  BRA.U UP1, `(.L_x_14) ;  /* 0xfffffffd01287547 */ /* 0x000fec000b83ffff */
.L_x_13:
[----:B------:R-:W-:Y:S05]  /*1430*/  BRA.U !UP0, `(.L_x_12) ;  /* 0x0000000108e47547 */ /* 0x000fea000b800000 */
[----:B------:R-:W0:Y:S01]  /*1440*/  LDCU UR5, c[0x0][0x38c] ;  /* 0x00007180ff0577ac */ /* 0x000e220008000800 */
[----:B------:R-:W-:Y:S02]  /*1450*/  UISETP.NE.AND UP0, UPT, UR7, 0x1, UPT ;  /* 0x000000010700788c */ /* 0x000fe4000bf05270 */
[----:B0-----:R-:W-:-:S04]  /*1460*/  ULOP3.LUT UR5, UR5, 0x1, URZ, 0xc0, !UPT ;  /* 0x0000000105057892 */ /* 0x001fc8000f8ec0ff */
[----:B------:R-:W-:-:S03]  /*1470*/  UISETP.NE.U32.AND UP1, UPT, UR5, 0x1, UPT ;  /* 0x000000010500788c */ /* 0x000fc6000bf25070 */
[----:B------:R-:W-:Y:S08]  /*1480*/  BRA.U !UP0, `(.L_x_15) ;  /* 0x0000000108807547 */ /* 0x000ff0000b800000 */
[----:B------:R-:W0:Y:S01]  /*1490*/  S2UR UR6, SR_CgaCtaId ;  /* 0x00000000000679c3 */ /* 0x000e220000008800 */
[----:B------:R-:W-:Y:S01]  /*14a0*/  UMOV UR5, 0x400 ;  /* 0x0000040000057882 */ /* 0x000fe20000000000 */
[----:B------:R-:W-:Y:S01]  /*14b0*/  IADD3 R6, PT, PT, R0, UR4, RZ ;  /* 0x0000000400067c10 */ /* 0x000fe2000fffe0ff */
[----:B------:R-:W-:Y:S02]  /*14c0*/  HFMA2 R11, -RZ, RZ, 0.96630859375, -0.0022525787353515625 ;  /* 0x3bbb989dff0b7431 */ /* 0x000fe400000001ff */
[----:B------:R-:W-:Y:S01]  /*14d0*/  IMAD.MOV.U32 R12, RZ, RZ, 0x437c0000 ;  /* 0x437c0000ff0c7424 */ /* 0x000fe200078e00ff */
[----:B------:R-:W-:Y:S02]  /*14e0*/  UIADD3 UR4, UPT, UPT, UR4, 0x2, URZ ;  /* 0x0000000204047890 */ /* 0x000fe4000fffe0ff */
[----:B0-----:R-:W-:-:S06]  /*14f0*/  ULEA UR5, UR6, UR5, 0x18 ;  /* 0x0000000506057291 */ /* 0x001fcc000f8ec0ff */
[----:B------:R-:W-:-:S05]  /*1500*/  LEA R6, R6, UR5, 0x2 ;  /* 0x0000000506067c11 */ /* 0x000fca000f8e10ff */
[----:B------:R-:W0:Y:S04]  /*1510*/  LDS R8, [R6] ;  /* 0x0000000006087984 */ /* 0x000e280000000800 */
[----:B------:R-:W1:Y:S01]  /*1520*/  LDS R10, [R6+0x4] ;  /* 0x00000400060a7984 */ /* 0x000e620000000800 */
[--C-:B0-----:R-:W-:Y:S01]  /*1530*/  FADD R8, R8, -R5.reuse ;  /* 0x8000000508087221 */ /* 0x101fe20000000000 */
[----:B-1----:R-:W-:-:S03]  /*1540*/  FADD R10, R10, -R5 ;  /* 0x800000050a0a7221 */ /* 0x002fc60000000000 */
[-C--:B------:R-:W-:Y:S01]  /*1550*/  FFMA.SAT R7, R8, R11.reuse, 0.5 ;  /* 0x3f00000008077423 */ /* 0x080fe2000000200b */
[----:B------:R-:W-:-:S03]  /*1560*/  FFMA.SAT R11, R10, R11, 0.5 ;  /* 0x3f0000000a0b7423 */ /* 0x000fc6000000200b */
[-C--:B------:R-:W-:Y:S01]  /*1570*/  FFMA.RM R7, R7, R12.reuse, 12582913 ;  /* 0x4b40000107077423 */ /* 0x080fe2000000400c */
[----:B------:R-:W-:-:S03]  /*1580*/  FFMA.RM R11, R11, R12, 12582913 ;  /* 0x4b4000010b0b7423 */ /* 0x000fc6000000400c */
[C---:B------:R-:W-:Y:S01]  /*1590*/  FADD R9, R7.reuse, -12583039 ;  /* 0xcb40007f07097421 */ /* 0x040fe20000000000 */
[----:B------:R-:W-:Y:S01]  /*15a0*/  SHF.L.U32 R7, R7, 0x17, RZ ;  /* 0x0000001707077819 */ /* 0x000fe200000006ff */
[C---:B------:R-:W-:Y:S02]  /*15b0*/  FADD R13, R11.reuse, -12583039 ;  /* 0xcb40007f0b0d7421 */ /* 0x040fe40000000000 */
[----:B------:R-:W-:Y:S01]  /*15c0*/  FFMA R9, R8, 1.4426950216293334961, -R9 ;  /* 0x3fb8aa3b08097823 */ /* 0x000fe20000000809 */
[----:B------:R-:W-:Y:S01]  /*15d0*/  SHF.L.U32 R11, R11, 0x17, RZ ;  /* 0x000000170b0b7819 */ /* 0x000fe200000006ff */
[----:B------:R-:W-:Y:S02]  /*15e0*/  FFMA R13, R10, 1.4426950216293334961, -R13 ;  /* 0x3fb8aa3b0a0d7823 */ /* 0x000fe4000000080d */
[----:B------:R-:W-:Y:S02]  /*15f0*/  FFMA R9, R8, 1.925963033500011079e-08, R9 ;  /* 0x32a5706008097823 */ /* 0x000fe40000000009 */
[----:B------:R-:W-:-:S02]  /*1600*/  FFMA R13, R10, 1.925963033500011079e-08, R13 ;  /* 0x32a570600a0d7823 */ /* 0x000fc4000000000d */
[----:B------:R-:W0:Y:S08]  /*1610*/  MUFU.EX2 R8, R9 ;  /* 0x0000000900087308 */ /* 0x000e300000000800 */
[----:B------:R-:W1:Y:S01]  /*1620*/  MUFU.EX2 R10, R13 ;  /* 0x0000000d000a7308 */ /* 0x000e620000000800 */
[----:B0-----:R-:W-:-:S04]  /*1630*/  FMUL R7, R7, R8 ;  /* 0x0000000807077220 */ /* 0x001fc80000400000 */
[----:B------:R-:W-:Y:S01]  /*1640*/  FADD R3, R3, R7 ;  /* 0x0000000703037221 */ /* 0x000fe20000000000 */
[----:B------:R0:W-:Y:S01]  /*1650*/  STS [R6], R7 ;  /* 0x0000000706007388 */ /* 0x0001e20000000800 */
[----:B-1----:R-:W-:-:S04]  /*1660*/  FMUL R10, R11, R10 ;  /* 0x0000000a0b0a7220 */ /* 0x002fc80000400000 */
[----:B------:R-:W-:Y:S01]  /*1670*/  FADD R3, R3, R10 ;  /* 0x0000000a03037221 */ /* 0x000fe20000000000 */
[----:B------:R0:W-:Y:S06]  /*1680*/  STS [R6+0x4], R10 ;  /* 0x0000040a06007388 */ /* 0x0001ec0000000800 */
.L_x_15:
[----:B------:R-:W-:Y:S05]  /*1690*/  BRA.U UP1, `(.L_x_12) ;  /* 0x00000001014c7547 */ /* 0x000fea000b800000 */
[----:B------:R-:W1:Y:S01]  /*16a0*/  S2UR UR6, SR_CgaCtaId ;  /* 0x00000000000679c3 */ /* 0x000e620000008800 */
[----:B------:R-:W-:Y:S01]  /*16b0*/  UMOV UR5, 0x400 ;  /* 0x0000040000057882 */ /* 0x000fe20000000000 */
[----:B------:R-:W-:Y:S02]  /*16c0*/  VIADD R0, R0, UR4 ;  /* 0x0000000400007c36 */ /* 0x000fe40008000000 */
[----:B------:R-:W-:Y:S01]  /*16d0*/  HFMA2 R8, -RZ, RZ, 3.7421875, 0 ;  /* 0x437c0000ff087431 */ /* 0x000fe200000001ff */
[----:B0-----:R-:W-:Y:S01]  /*16e0*/  MOV R7, 0x3bbb989d ;  /* 0x3bbb989d00077802 */ /* 0x001fe20000000f00 */
[----:B-1----:R-:W-:-:S06]  /*16f0*/  ULEA UR5, UR6, UR5, 0x18 ;  /* 0x0000000506057291 */ /* 0x002fcc000f8ec0ff */
[----:B------:R-:W-:-:S05]  /*1700*/  LEA R0, R0, UR5, 0x2 ;  /* 0x0000000500007c11 */ /* 0x000fca000f8e10ff */
[----:B------:R-:W0:Y:S02]  /*1710*/  LDS R6, [R0] ;  /* 0x0000000000067984 */ /* 0x000e240000000800 */
[----:B0-----:R-:W-:-:S04]  /*1720*/  FADD R6, R6, -R5 ;  /* 0x8000000506067221 */ /* 0x001fc80000000000 */
[----:B------:R-:W-:-:S04]  /*1730*/  FFMA.SAT R5, R6, R7, 0.5 ;  /* 0x3f00000006057423 */ /* 0x000fc80000002007 */
[----:B------:R-:W-:-:S04]  /*1740*/  FFMA.RM R5, R5, R8, 12582913 ;  /* 0x4b40000105057423 */ /* 0x000fc80000004008 */
[C---:B------:R-:W-:Y:S01]  /*1750*/  FADD R7, R5.reuse, -12583039 ;  /* 0xcb40007f05077421 */ /* 0x040fe20000000000 */
[----:B------:R-:W-:-:S03]  /*1760*/  IMAD.SHL.U32 R5, R5, 0x800000, RZ ;  /* 0x0080000005057824 */ /* 0x000fc600078e00ff */
[----:B------:R-:W-:-:S04]  /*1770*/  FFMA R7, R6, 1.4426950216293334961, -R7 ;  /* 0x3fb8aa3b06077823 */ /* 0x000fc80000000807 */
[----:B------:R-:W-:-:S04]  /*1780*/  FFMA R7, R6, 1.925963033500011079e-08, R7 ;  /* 0x32a5706006077823 */ /* 0x000fc80000000007 */
[----:B------:R-:W0:Y:S02]  /*1790*/  MUFU.EX2 R6, R7 ;  /* 0x0000000700067308 */ /* 0x000e240000000800 */
[----:B0-----:R-:W-:-:S04]  /*17a0*/  FMUL R5, R5, R6 ;  /* 0x0000000605057220 */ /* 0x001fc80000400000 */
[----:B------:R-:W-:Y:S01]  /*17b0*/  FADD R3, R3, R5 ;  /* 0x0000000503037221 */ /* 0x000fe20000000000 */
[----:B------:R1:W-:Y:S06]  /*17c0*/  STS [R0], R5 ;  /* 0x0000000500007388 */ /* 0x0003ec0000000800 */
.L_x_12:
[----:B0-----:R-:W0:Y:S02]  /*17d0*/  LDC R7, c[0x0][0x38c] ;  /* 0x0000e300ff077b82 */ /* 0x001e240000000800 */
[----:B0-----:R-:W-:-:S13]  /*17e0*/  ISETP.GE.AND P0, PT, R7, 0x1, PT ;  /* 0x000000010700780c */ /* 0x001fda0003f06270 */
[----:B------:R-:W-:Y:S05]  /*17f0*/  @!P0 EXIT ;  /* 0x000000000000894d */ /* 0x000fea0003800000 */
[C---:B------:R-:W-:Y:S01]  /*1800*/  IADD3 R9, PT, PT, R7.reuse, -0x1, RZ ;  /* 0xffffffff07097810 */ /* 0x040fe20007ffe0ff */
[----:B------:R-:W-:Y:S01]  /*1810*/  IMAD R4, R4, R7, RZ ;  /* 0x0000000704047224 */ /* 0x000fe200078e02ff */
[----:B------:R-:W-:Y:S02]  /*1820*/  LOP3.LUT R8, R7, 0x7, RZ, 0xc0, !PT ;  /* 0x0000000707087812 */ /* 0x000fe400078ec0ff */
[----:B------:R-:W-:Y:S02]  /*1830*/  ISETP.GE.U32.AND P0, PT, R9, 0x7, PT ;  /* 0x000000070900780c */ /* 0x000fe40003f06070 */
[----:B-1----:R-:W-:-:S11]  /*1840*/  MOV R5, RZ ;  /* 0x000000ff00057202 */ /* 0x002fd60000000f00 */
[----:B------:R-:W-:Y:S05]  /*1850*/  @!P0 BRA `(.L_x_16) ;  /* 0x0000000800248947 */ /* 0x000fea0003800000 */
[----:B------:R-:W0:Y:S01]  /*1860*/  S2UR UR5, SR_CgaCtaId ;  /* 0x00000000000579c3 */ /* 0x000e220000008800 */
[----:B------:R-:W-:Y:S01]  /*1870*/  UMOV UR4, 0x400 ;  /* 0x0000040000047882 */ /* 0x000fe20000000000 */
[----:B------:R-:W-:-:S05]  /*1880*/  LOP3.LUT R5, R7, 0x7ffffff8, RZ, 0xc0, !PT ;  /* 0x7ffffff807057812 */ /* 0x000fca00078ec0ff */
[----:B------:R-:W-:Y:S01]  /*1890*/  IMAD.MOV R6, RZ, RZ, -R5 ;  /* 0x000000ffff067224 */ /* 0x000fe200078e0a05 */
[----:B0-----:R-:W-:-:S06]  /*18a0*/  ULEA UR4, UR5, UR4, 0x18 ;  /* 0x0000000405047291 */ /* 0x001fcc000f8ec0ff */
[----:B------:R-:W-:-:S04]  /*18b0*/  LEA R7, R4, UR4, 0x2 ;  /* 0x0000000404077c11 */ /* 0x000fc8000f8e10ff */
[----:B------:R-:W-:-:S07]  /*18c0*/  IADD3 R7, PT, PT, R7, 0x10, RZ ;  /* 0x0000001007077810 */ /* 0x000fce0007ffe0ff */
.L_x_33:
[----:B------:R-:W0:Y:S01]  /*18d0*/  LDS R0, [R7+-0x10] ;  /* 0xfffff00007007984 */ /* 0x000e220000000800 */
[----:B------:R-:W1:Y:S01]  /*18e0*/  MUFU.RCP R10, R3 ;  /* 0x00000003000a7308 */ /* 0x000e620000001000 */
[----:B------:R-:W-:Y:S01]  /*18f0*/  BSSY.RECONVERGENT B2, `(.L_x_17) ;  /* 0x000000b000027945 */ /* 0x000fe20003800200 */
[----:B-1----:R-:W-:-:S04]  /*1900*/  FFMA R11, R10, -R3, 1 ;  /* 0x3f8000000a0b7423 */ /* 0x002fc80000000803 */
[----:B------:R-:W-:Y:S02]  /*1910*/  FFMA R11, R10, R11, R10 ;  /* 0x0000000b0a0b7223 */ /* 0x000fe4000000000a */
[----:B0-----:R-:W0:Y:S02]  /*1920*/  FCHK P0, R0, R3 ;  /* 0x0000000300007302 */ /* 0x001e240000000000 */
[----:B------:R-:W-:-:S04]  /*1930*/  FFMA R10, R0, R11, RZ ;  /* 0x0000000b000a7223 */ /* 0x000fc800000000ff */
[----:B------:R-:W-:-:S04]  /*1940*/  FFMA R12, R10, -R3, R0 ;  /* 0x800000030a0c7223 */ /* 0x000fc80000000000 */
[----:B------:R-:W-:Y:S01]  /*1950*/  FFMA R10, R11, R12, R10 ;  /* 0x0000000c0b0a7223 */ /* 0x000fe2000000000a */
[----:B0-----:R-:W-:Y:S06]  /*1960*/  @!P0 BRA `(.L_x_18) ;  /* 0x00000000000c8947 */ /* 0x001fec0003800000 */
[----:B------:R-:W-:-:S07]  /*1970*/  MOV R10, 0x1990 ;  /* 0x00001990000a7802 */ /* 0x000fce0000000f00 */
[----:B------:R-:W-:Y:S05]  /*1980*/  CALL.REL.NOINC `($__internal_0_$__cuda_sm3x_div_rn_noftz_f32_slowpath) ;  /* 0x0000001400ac7944 */ /* 0x000fea0003c00000 */
[----:B------:R-:W-:-:S07]  /*1990*/  MOV R10, R0 ;  /* 0x00000000000a7202 */ /* 0x000fce0000000f00 */
.L_x_18:
[----:B------:R-:W-:Y:S05]  /*19a0*/  BSYNC.RECONVERGENT B2 ;  /* 0x0000000000027941 */ /* 0x000fea0003800200 */
.L_x_17:
[----:B------:R-:W0:Y:S01]  /*19b0*/  LDS R14, [R7+-0xc] ;  /* 0xfffff400070e7984 */ /* 0x000e220000000800 */
[----:B------:R-:W1:Y:S01]  /*19c0*/  MUFU.RCP R0, R3 ;  /* 0x0000000300007308 */ /* 0x000e620000001000 */
[----:B------:R-:W-:Y:S02]  /*19d0*/  BSSY.RECONVERGENT B2, `(.L_x_19) ;  /* 0x000000d000027945 */ /* 0x000fe40003800200 */
[----:B------:R2:W-:Y:S01]  /*19e0*/  STS [R7+-0x10], R10 ;  /* 0xfffff00a07007388 */ /* 0x0005e20000000800 */
[----:B-1----:R-:W-:-:S04]  /*19f0*/  FFMA R11, R0, -R3, 1 ;  /* 0x3f800000000b7423 */ /* 0x002fc80000000803 */
[----:B------:R-:W-:Y:S01]  /*1a00*/  FFMA R0, R0, R11, R0 ;  /* 0x0000000b00007223 */ /* 0x000fe20000000000 */
[----:B0-----:R-:W0:Y:S03]  /*1a10*/  FCHK P0, R14, R3 ;  /* 0x000000030e007302 */ /* 0x001e260000000000 */
[----:B------:R-:W-:-:S04]  /*1a20*/  FFMA R11, R0, R14, RZ ;  /* 0x0000000e000b7223 */ /* 0x000fc800000000ff */
[----:B------:R-:W-:-:S04]  /*1a30*/  FFMA R12, R11, -R3, R14 ;  /* 0x800000030b0c7223 */ /* 0x000fc8000000000e */
[----:B------:R-:W-:Y:S01]  /*1a40*/  FFMA R12, R0, R12, R11 ;  /* 0x0000000c000c7223 */ /* 0x000fe2000000000b */
[----:B0-2---:R-:W-:Y:S06]  /*1a50*/  @!P0 BRA `(.L_x_20) ;  /* 0x0000000000108947 */ /* 0x005fec0003800000 */
[----:B------:R-:W-:Y:S01]  /*1a60*/  IMAD.MOV.U32 R0, RZ, RZ, R14 ;  /* 0x000000ffff007224 */ /* 0x000fe200078e000e */
[----:B------:R-:W-:-:S07]  /*1a70*/  MOV R10, 0x1a90 ;  /* 0x00001a90000a7802 */ /* 0x000fce0000000f00 */
[----:B------:R-:W-:Y:S05]  /*1a80*/  CALL.REL.NOINC `($__internal_0_$__cuda_sm3x_div_rn_noftz_f32_slowpath) ;  /* 0x00000014006c7944 */ /* 0x000fea0003c00000 */
[----:B------:R-:W-:-:S07]  /*1a90*/  MOV R12, R0 ;  /* 0x00000000000c7202 */ /* 0x000fce0000000f00 */
.L_x_20:
[----:B------:R-:W-:Y:S05]  /*1aa0*/  BSYNC.RECONVERGENT B2 ;  /* 0x0000000000027941 */ /* 0x000fea0003800200 */
.L_x_19:
        /* <DEDUP_REMOVED lines=11> */
[----:B------:R-:W-:Y:S02]  /*1b60*/  MOV R0, R13 ;  /* 0x0000000d00007202 */ /* 0x000fe40000000f00 */
[----:B------:R-:W-:-:S07]  /*1b70*/  MOV R10, 0x1b90 ;  /* 0x00001b90000a7802 */ /* 0x000fce0000000f00 */
[----:B------:R-:W-:Y:S05]  /*1b80*/  CALL.REL.NOINC `($__internal_0_$__cuda_sm3x_div_rn_noftz_f32_slowpath) ;  /* 0x00000014002c7944 */ /* 0x000fea0003c00000 */
[----:B------:R-:W-:-:S07]  /*1b90*/  IMAD.MOV.U32 R10, RZ, RZ, R0 ;  /* 0x000000ffff0a7224 */ /* 0x000fce00078e0000 */
.L_x_22:
[----:B------:R-:W-:Y:S05]  /*1ba0*/  BSYNC.RECONVERGENT B2 ;  /* 0x0000000000027941 */ /* 0x000fea0003800200 */
.L_x_21:
        /* <DEDUP_REMOVED lines=14> */
[----:B------:R-:W-:-:S07]  /*1c90*/  MOV R12, R0 ;  /* 0x00000000000c7202 */ /* 0x000fce0000000f00 */
.L_x_24:
[----:B------:R-:W-:Y:S05]  /*1ca0*/  BSYNC.RECONVERGENT B2 ;  /* 0x0000000000027941 */ /* 0x000fea0003800200 */
.L_x_23:
[----:B------:R-:W0:Y:S01]  /*1cb0*/  LDS R13, [R7] ;  /* 0x00000000070d7984 */ /* 0x000e220000000800 */
        /* <DEDUP_REMOVED lines=14> */
.L_x_26:
[----:B------:R-:W-:Y:S05]  /*1da0*/  BSYNC.RECONVERGENT B2 ;  /* 0x0000000000027941 */ /* 0x000fea0003800200 */
.L_x_25:
[----:B------:R-:W0:Y:S01]  /*1db0*/  LDS R14, [R7+0x4] ;  /* 0x00000400070e7984 */ /* 0x000e220000000800 */
[----:B------:R-:W1:Y:S01]  /*1dc0*/  MUFU.RCP R0, R3 ;  /* 0x0000000300007308 */ /* 0x000e620000001000 */
[----:B------:R-:W-:Y:S02]  /*1dd0*/  BSSY.RECONVERGENT B2, `(.L_x_27) ;  /* 0x000000d000027945 */ /* 0x000fe40003800200 */
[----:B------:R2:W-:Y:S01]  /*1de0*/  STS [R7], R10 ;  /* 0x0000000a07007388 */ /* 0x0005e20000000800 */
        /* <DEDUP_REMOVED lines=11> */
.L_x_28:
[----:B------:R-:W-:Y:S05]  /*1ea0*/  BSYNC.RECONVERGENT B2 ;  /* 0x0000000000027941 */ /* 0x000fea0003800200 */
.L_x_27:
[----:B------:R-:W0:Y:S01]  /*1eb0*/  LDS R13, [R7+0x8] ;  /* 0x00000800070d7984 */ /* 0x000e220000000800 */
[----:B------:R-:W1:Y:S01]  /*1ec0*/  MUFU.RCP R0, R3 ;  /* 0x0000000300007308 */ /* 0x000e620000001000 */
[----:B------:R-:W-:Y:S02]  /*1ed0*/  BSSY.RECONVERGENT B2, `(.L_x_29) ;  /* 0x000000d000027945 */ /* 0x000fe40003800200 */
[----:B------:R2:W-:Y:S01]  /*1ee0*/  STS [R7+0x4], R12 ;  /* 0x0000040c07007388 */ /* 0x0005e20000000800 */
        /* <DEDUP_REMOVED lines=11> */
.L_x_30:
[----:B------:R-:W-:Y:S05]  /*1fa0*/  BSYNC.RECONVERGENT B2 ;  /* 0x0000000000027941 */ /* 0x000fea0003800200 */
.L_x_29:
        /* <DEDUP_REMOVED lines=14> */
.L_x_32:
[----:B------:R-:W-:Y:S05]  /*2090*/  BSYNC.RECONVERGENT B2 ;  /* 0x0000000000027941 */ /* 0x000fea0003800200 */
.L_x_31:
[----:B------:R-:W-:Y:S01]  /*20a0*/  IADD3 R6, PT, PT, R6, 0x8, RZ ;  /* 0x0000000806067810 */ /* 0x000fe20007ffe0ff */
[----:B------:R0:W-:Y:S03]  /*20b0*/  STS [R7+0xc], R0 ;  /* 0x00000c0007007388 */ /* 0x0001e60000000800 */
[----:B------:R-:W-:Y:S02]  /*20c0*/  ISETP.NE.AND P0, PT, R6, RZ, PT ;  /* 0x000000ff0600720c */ /* 0x000fe40003f05270 */
[----:B0-----:R-:W-:-:S11]  /*20d0*/  IADD3 R7, PT, PT, R7, 0x20, RZ ;  /* 0x0000002007077810 */ /* 0x001fd60007ffe0ff */
[----:B------:R-:W-:Y:S05]  /*20e0*/  @P0 BRA `(.L_x_33) ;  /* 0xfffffff400f80947 */ /* 0x000fea000383ffff */
.L_x_16:
[----:B------:R-:W-:-:S13]  /*20f0*/  ISETP.NE.AND P0, PT, R8, RZ, PT ;  /* 0x000000ff0800720c */ /* 0x000fda0003f05270 */
[----:B------:R-:W-:Y:S05]  /*2100*/  @!P0 BRA `(.L_x_34) ;  /* 0x0000000800308947 */ /* 0x000fea0003800000 */
[----:B------:R-:W0:Y:S01]  /*2110*/  LDCU UR4, c[0x0][0x38c] ;  /* 0x00007180ff0477ac */ /* 0x000e220008000800 */
[----:B------:R-:W-:Y:S01]  /*2120*/  ISETP.GE.U32.AND P0, PT, R8, 0x4, PT ;  /* 0x000000040800780c */ /* 0x000fe20003f06070 */
[----:B0-----:R-:W-:-:S12]  /*2130*/  ULOP3.LUT UR4, UR4, 0x3, URZ, 0xc0, !UPT ;  /* 0x0000000304047892 */ /* 0x001fd8000f8ec0ff */
[----:B------:R-:W-:Y:S05]  /*2140*/  @!P0 BRA `(.L_x_35) ;  /* 0x0000000400188947 */ /* 0x000fea0003800000 */
[----:B------:R-:W0:Y:S01]  /*2150*/  S2UR UR6, SR_CgaCtaId ;  /* 0x00000000000679c3 */ /* 0x000e220000008800 */
[----:B------:R-:W-:Y:S01]  /*2160*/  UMOV UR5, 0x400 ;  /* 0x0000040000057882 */ /* 0x000fe20000000000 */
[----:B------:R-:W-:Y:S01]  /*2170*/  IMAD.IADD R6, R4, 0x1, R5 ;  /* 0x0000000104067824 */ /* 0x000fe200078e0205 */
[----:B------:R-:W1:Y:S01]  /*2180*/  MUFU.RCP R0, R3 ;  /* 0x0000000300007308 */ /* 0x000e620000001000 */
[----:B------:R-:W-:Y:S01]  /*2190*/  BSSY.RECONVERGENT B2, `(.L_x_36) ;  /* 0x000000f000027945 */ /* 0x000fe20003800200 */
[----:B-1----:R-:W-:Y:S01]  /*21a0*/  FFMA R7, R0, -R3, 1 ;  /* 0x3f80000000077423 */ /* 0x002fe20000000803 */
[----:B0-----:R-:W-:-:S03]  /*21b0*/  ULEA UR5, UR6, UR5, 0x18 ;  /* 0x0000000506057291 */ /* 0x001fc6000f8ec0ff */
[----:B------:R-:W-:-:S03]  /*21c0*/  FFMA R0, R0, R7, R0 ;  /* 0x0000000700007223 */ /* 0x000fc60000000000 */
[----:B------:R-:W-:-:S05]  /*21d0*/  LEA R6, R6, UR5, 0x2 ;  /* 0x0000000506067c11 */ /* 0x000fca000f8e10ff */
[----:B------:R-:W0:Y:S02]  /*21e0*/  LDS R12, [R6] ;  /* 0x00000000060c7984 */ /* 0x000e240000000800 */
[----:B0-----:R-:W0:Y:S01]  /*21f0*/  FCHK P0, R12, R3 ;  /* 0x000000030c007302 */ /* 0x001e220000000000 */
[----:B------:R-:W-:-:S04]  /*2200*/  FFMA R7, R0, R12, RZ ;  /* 0x0000000c00077223 */ /* 0x000fc800000000ff */
[----:B------:R-:W-:-:S04]  /*2210*/  FFMA R10, R7, -R3, R12 ;  /* 0x80000003070a7223 */ /* 0x000fc8000000000c */
[----:B------:R-:W-:Y:S01]  /*2220*/  FFMA R7, R0, R10, R7 ;  /* 0x0000000a00077223 */ /* 0x000fe20000000007 */
[----:B0-----:R-:W-:Y:S06]  /*2230*/  @!P0 BRA `(.L_x_37) ;  /* 0x0000000000108947 */ /* 0x001fec0003800000 */
[----:B------:R-:W-:Y:S02]  /*2240*/  MOV R0, R12 ;  /* 0x0000000c00007202 */ /* 0x000fe40000000f00 */
[----:B------:R-:W-:-:S07]  /*2250*/  MOV R10, 0x2270 ;  /* 0x00002270000a7802 */ /* 0x000fce0000000f00 */
[----:B------:R-:W-:Y:S05]  /*2260*/  CALL.REL.NOINC `($__internal_0_$__cuda_sm3x_div_rn_noftz_f32_slowpath) ;  /* 0x0000000c00747944 */ /* 0x000fea0003c00000 */
[----:B------:R-:W-:-:S07]  /*2270*/  MOV R7, R0 ;  /* 0x0000000000077202 */ /* 0x000fce0000000f00 */
.L_x_37:
[----:B------:R-:W-:Y:S05]  /*2280*/  BSYNC.RECONVERGENT B2 ;  /* 0x0000000000027941 */ /* 0x000fea0003800200 */
.L_x_36:
        /* <DEDUP_REMOVED lines=15> */
.L_x_39:
[----:B------:R-:W-:Y:S05]  /*2380*/  BSYNC.RECONVERGENT B2 ;  /* 0x0000000000027941 */ /* 0x000fea0003800200 */
.L_x_38:
        /* <DEDUP_REMOVED lines=15> */
.L_x_41:
[----:B------:R-:W-:Y:S05]  /*2480*/  BSYNC.RECONVERGENT B2 ;  /* 0x0000000000027941 */ /* 0x000fea0003800200 */
.L_x_40:
        /* <DEDUP_REMOVED lines=15> */
.L_x_43:
[----:B------:R-:W-:Y:S05]  /*2580*/  BSYNC.RECONVERGENT B2 ;  /* 0x0000000000027941 */ /* 0x000fea0003800200 */
.L_x_42:
[----:B------:R0:W-:Y:S01]  /*2590*/  STS [R6+0xc], R11 ;  /* 0x00000c0b06007388 */ /* 0x0001e20000000800 */
[----:B------:R-:W-:-:S07]  /*25a0*/  VIADD R5, R5, 0x4 ;  /* 0x0000000405057836 */ /* 0x000fce0000000000 */
.L_x_35:
[----:B------:R-:W-:-:S09]  /*25b0*/  UISETP.NE.AND UP0, UPT, UR4, URZ, UPT ;  /* 0x000000ff0400728c */ /* 0x000fd2000bf05270 */
[----:B------:R-:W-:Y:S05]  /*25c0*/  BRA.U !UP0, `(.L_x_34) ;  /* 0x0000000508007547 */ /* 0x000fea000b800000 */
[----:B------:R-:W-:-:S09]  /*25d0*/  UISETP.NE.AND UP0, UPT, UR4, 0x1, UPT ;  /* 0x000000010400788c */ /* 0x000fd2000bf05270 */
[----:B------:R-:W-:Y:S05]  /*25e0*/  BRA.U !UP0, `(.L_x_44) ;  /* 0x0000000108987547 */ /* 0x000fea000b800000 */
[----:B------:R-:W1:Y:S01]  /*25f0*/  S2UR UR5, SR_CgaCtaId ;  /* 0x00000000000579c3 */ /* 0x000e620000008800 */
[----:B------:R-:W-:Y:S01]  /*2600*/  UMOV UR4, 0x400 ;  /* 0x0000040000047882 */ /* 0x000fe20000000000 */
[----:B0-----:R-:W-:Y:S01]  /*2610*/  IADD3 R6, PT, PT, R4, R5, RZ ;  /* 0x0000000504067210 */ /* 0x001fe20007ffe0ff */
[----:B------:R-:W0:Y:S01]  /*2620*/  MUFU.RCP R0, R3 ;  /* 0x0000000300007308 */ /* 0x000e220000001000 */
[----:B------:R-:W-:Y:S01]  /*2630*/  BSSY.RECONVERGENT B2, `(.L_x_45) ;  /* 0x000000f000027945 */ /* 0x000fe20003800200 */
[----:B0-----:R-:W-:Y:S01]  /*2640*/  FFMA R7, R0, -R3, 1 ;  /* 0x3f80000000077423 */ /* 0x001fe20000000803 */
[----:B-1----:R-:W-:-:S03]  /*2650*/  ULEA UR4, UR5, UR4, 0x18 ;  /* 0x0000000405047291 */ /* 0x002fc6000f8ec0ff */
        /* <DEDUP_REMOVED lines=11> */
[----:B------:R-:W-:-:S07]  /*2710*/  IMAD.MOV.U32 R7, RZ, RZ, R0 ;  /* 0x000000ffff077224 */ /* 0x000fce00078e0000 */
.L_x_46:
[----:B------:R-:W-:Y:S05]  /*2720*/  BSYNC.RECONVERGENT B2 ;  /* 0x0000000000027941 */ /* 0x000fea0003800200 */
.L_x_45:
        /* <DEDUP_REMOVED lines=15> */
.L_x_48:
[----:B------:R-:W-:Y:S05]  /*2820*/  BSYNC.RECONVERGENT B2 ;  /* 0x0000000000027941 */ /* 0x000fea0003800200 */
.L_x_47:
[----:B------:R1:W-:Y:S01]  /*2830*/  STS [R6+0x4], R11 ;  /* 0x0000040b06007388 */ /* 0x0003e20000000800 */
[----:B------:R-:W-:-:S07]  /*2840*/  VIADD R5, R5, 0x2 ;  /* 0x0000000205057836 */ /* 0x000fce0000000000 */
.L_x_44:
[----:B------:R-:W2:Y:S02]  /*2850*/  LDCU UR4, c[0x0][0x38c] ;  /* 0x00007180ff0477ac */ /* 0x000ea40008000800 */
[----:B--2---:R-:W-:-:S04]  /*2860*/  ULOP3.LUT UR4, UR4, 0x1, URZ, 0xc0, !UPT ;  /* 0x0000000104047892 */ /* 0x004fc8000f8ec0ff */
[----:B------:R-:W-:-:S09]  /*2870*/  UISETP.NE.U32.AND UP0, UPT, UR4, 0x1, UPT ;  /* 0x000000010400788c */ /* 0x000fd2000bf05070 */
[----:B------:R-:W-:Y:S05]  /*2880*/  BRA.U UP0, `(.L_x_34) ;  /* 0x0000000100507547 */ /* 0x000fea000b800000 */
[----:B------:R-:W2:Y:S01]  /*2890*/  S2UR UR5, SR_CgaCtaId ;  /* 0x00000000000579c3 */ /* 0x000ea20000008800 */
[----:B------:R-:W-:Y:S01]  /*28a0*/  UMOV UR4, 0x400 ;  /* 0x0000040000047882 */ /* 0x000fe20000000000 */
[----:B------:R-:W-:Y:S01]  /*28b0*/  IADD3 R5, PT, PT, R4, R5, RZ ;  /* 0x0000000504057210 */ /* 0x000fe20007ffe0ff */
[----:B------:R-:W3:Y:S01]  /*28c0*/  MUFU.RCP R0, R3 ;  /* 0x0000000300007308 */ /* 0x000ee20000001000 */
[----:B------:R-:W-:Y:S01]  /*28d0*/  BSSY.RECONVERGENT B2, `(.L_x_49) ;  /* 0x000000e000027945 */ /* 0x000fe20003800200 */
[----:B---3--:R-:W-:Y:S01]  /*28e0*/  FFMA R7, R0, -R3, 1 ;  /* 0x3f80000000077423 */ /* 0x008fe20000000803 */
[----:B--2---:R-:W-:-:S03]  /*28f0*/  ULEA UR4, UR5, UR4, 0x18 ;  /* 0x0000000405047291 */ /* 0x004fc6000f8ec0ff */
[----:B------:R-:W-:-:S03]  /*2900*/  FFMA R0, R0, R7, R0 ;  /* 0x0000000700007223 */ /* 0x000fc60000000000 */
[----:B------:R-:W-:-:S05]  /*2910*/  LEA R5, R5, UR4, 0x2 ;  /* 0x0000000405057c11 */ /* 0x000fca000f8e10ff */
[----:B01----:R-:W0:Y:S02]  /*2920*/  LDS R11, [R5] ;  /* 0x00000000050b7984 */ /* 0x003e240000000800 */
        /* <DEDUP_REMOVED lines=8> */
.L_x_50:
[----:B------:R-:W-:Y:S05]  /*29b0*/  BSYNC.RECONVERGENT B2 ;  /* 0x0000000000027941 */ /* 0x000fea0003800200 */
.L_x_49:
[----:B------:R2:W-:Y:S02]  /*29c0*/  STS [R5], R0 ;  /* 0x0000000005007388 */ /* 0x0005e40000000800 */
.L_x_34:
[----:B--2---:R-:W2:Y:S01]  /*29d0*/  LDC R5, c[0x0][0x38c] ;  /* 0x0000e300ff057b82 */ /* 0x004ea20000000800 */
[----:B------:R-:W-:Y:S01]  /*29e0*/  ISETP.GE.U32.AND P1, PT, R9, 0x7, PT ;  /* 0x000000070900780c */ /* 0x000fe20003f26070 */
[----:B------:R-:W-:Y:S01]  /*29f0*/  IMAD.MOV.U32 R3, RZ, RZ, RZ ;  /* 0x000000ffff037224 */ /* 0x000fe200078e00ff */
[----:B------:R-:W-:Y:S01]  /*2a00*/  ISETP.NE.AND P0, PT, R8, RZ, PT ;  /* 0x000000ff0800720c */ /* 0x000fe20003f05270 */
[----:B--2---:R-:W-:-:S10]  /*2a10*/  IMAD R2, R2, R5, RZ ;  /* 0x0000000502027224 */ /* 0x004fd400078e02ff */
[----:B------:R-:W-:Y:S05]  /*2a20*/  @!P1 BRA `(.L_x_51) ;  /* 0x00000000008c9947 */ /* 0x000fea0003800000 */
[----:B------:R-:W2:Y:S01]  /*2a30*/  S2UR UR5, SR_CgaCtaId ;  /* 0x00000000000579c3 */ /* 0x000ea20000008800 */
[----:B------:R-:W-:Y:S01]  /*2a40*/  UMOV UR4, 0x400 ;  /* 0x0000040000047882 */ /* 0x000fe20000000000 */
[----:B------:R-:W-:-:S04]  /*2a50*/  LOP3.LUT R3, R5, 0x7ffffff8, RZ, 0xc0, !PT ;  /* 0x7ffffff805037812 */ /* 0x000fc800078ec0ff */
[----:B------:R-:W-:Y:S02]  /*2a60*/  IADD3 R0, PT, PT, -R3, RZ, RZ ;  /* 0x000000ff03007210 */ /* 0x000fe40007ffe1ff */
[----:B01----:R-:W0:Y:S01]  /*2a70*/  LDC.64 R6, c[0x0][0x380] ;  /* 0x0000e000ff067b82 */ /* 0x003e220000000a00 */
[----:B--2---:R-:W-:-:S06]  /*2a80*/  ULEA UR4, UR5, UR4, 0x18 ;  /* 0x0000000405047291 */ /* 0x004fcc000f8ec0ff */
[----:B------:R-:W-:Y:S01]  /*2a90*/  LEA R9, R4, UR4, 0x2 ;  /* 0x0000000404097c11 */ /* 0x000fe2000f8e10ff */
[----:B0-----:R-:W-:-:S04]  /*2aa0*/  IMAD.WIDE.U32 R6, R2, 0x4, R6 ;  /* 0x0000000402067825 */ /* 0x001fc800078e0006 */
[----:B------:R-:W-:Y:S01]  /*2ab0*/  VIADD R9, R9, 0x10 ;  /* 0x0000001009097836 */ /* 0x000fe20000000000 */
[----:B------:R-:W-:-:S04]  /*2ac0*/  IADD3 R10, P1, PT, R6, 0x10, RZ ;  /* 0x00000010060a7810 */ /* 0x000fc80007f3e0ff */
[----:B------:R-:W-:-:S09]  /*2ad0*/  IADD3.X R27, PT, PT, RZ, R7, RZ, P1, !PT ;  /* 0x00000007ff1b7210 */ /* 0x000fd20000ffe4ff */
.L_x_52:
[----:B0-----:R-:W0:Y:S01]  /*2ae0*/  LDS R11, [R9+-0x10] ;  /* 0xfffff000090b7984 */ /* 0x001e220000000800 */
[----:B------:R-:W-:Y:S01]  /*2af0*/  MOV R6, R10 ;  /* 0x0000000a00067202 */ /* 0x000fe20000000f00 */
[----:B------:R-:W-:Y:S01]  /*2b00*/  VIADD R0, R0, 0x8 ;  /* 0x0000000800007836 */ /* 0x000fe20000000000 */
[----:B------:R-:W-:Y:S01]  /*2b10*/  MOV R7, R27 ;  /* 0x0000001b00077202 */ /* 0x000fe20000000f00 */
[----:B------:R-:W1:Y:S01]  /*2b20*/  LDS R13, [R9+-0xc] ;  /* 0xfffff400090d7984 */ /* 0x000e620000000800 */
[----:B------:R-:W-:Y:S02]  /*2b30*/  IADD3 R10, P2, PT, R6, 0x20, RZ ;  /* 0x00000020060a7810 */ /* 0x000fe40007f5e0ff */
[----:B------:R-:W-:Y:S01]  /*2b40*/  ISETP.NE.AND P1, PT, R0, RZ, PT ;  /* 0x000000ff0000720c */ /* 0x000fe20003f25270 */
[----:B------:R-:W2:Y:S01]  /*2b50*/  LDS R15, [R9+-0x8] ;  /* 0xfffff800090f7984 */ /* 0x000ea20000000800 */
[----:B------:R-:W-:-:S03]  /*2b60*/  IADD3.X R27, PT, PT, RZ, R7, RZ, P2, !PT ;  /* 0x00000007ff1b7210 */ /* 0x000fc600017fe4ff */
[----:B------:R-:W3:Y:S04]  /*2b70*/  LDS R17, [R9+-0x4] ;  /* 0xfffffc0009117984 */ /* 0x000ee80000000800 */
[----:B------:R-:W4:Y:S04]  /*2b80*/  LDS R19, [R9] ;  /* 0x0000000009137984 */ /* 0x000f280000000800 */
[----:B------:R-:W5:Y:S04]  /*2b90*/  LDS R21, [R9+0x4] ;  /* 0x0000040009157984 */ /* 0x000f680000000800 */
[----:B------:R-:W5:Y:S04]  /*2ba0*/  LDS R23, [R9+0x8] ;  /* 0x0000080009177984 */ /* 0x000f680000000800 */
[----:B------:R0:W5:Y:S02]  /*2bb0*/  LDS R25, [R9+0xc] ;  /* 0x00000c0009197984 */ /* 0x0001640000000800 */
[----:B0-----:R-:W-:-:S02]  /*2bc0*/  IADD3 R9, PT, PT, R9, 0x20, RZ ;  /* 0x0000002009097810 */ /* 0x001fc40007ffe0ff */
[----:B------:R0:W-:Y:S04]  /*2bd0*/  STG.E desc[UR8][R6.64+-0x10], R11 ;  /* 0xfffff00b06007986 */ /* 0x0001e8000c101908 */
[----:B-1----:R0:W-:Y:S04]  /*2be0*/  STG.E desc[UR8][R6.64+-0xc], R13 ;  /* 0xfffff40d06007986 */ /* 0x0021e8000c101908 */
[----:B--2---:R0:W-:Y:S04]  /*2bf0*/  STG.E desc[UR8][R6.64+-0x8], R15 ;  /* 0xfffff80f06007986 */ /* 0x0041e8000c101908 */
[----:B---3--:R0:W-:Y:S04]  /*2c00*/  STG.E desc[UR8][R6.64+-0x4], R17 ;  /* 0xfffffc1106007986 */ /* 0x0081e8000c101908 */
[----:B----4-:R0:W-:Y:S04]  /*2c10*/  STG.E desc[UR8][R6.64], R19 ;  /* 0x0000001306007986 */ /* 0x0101e8000c101908 */
[----:B-----5:R0:W-:Y:S04]  /*2c20*/  STG.E desc[UR8][R6.64+0x4], R21 ;  /* 0x0000041506007986 */ /* 0x0201e8000c101908 */
[----:B------:R0:W-:Y:S04]  /*2c30*/  STG.E desc[UR8][R6.64+0x8], R23 ;  /* 0x0000081706007986 */ /* 0x0001e8000c101908 */
[----:B------:R0:W-:Y:S01]  /*2c40*/  STG.E desc[UR8][R6.64+0xc], R25 ;  /* 0x00000c1906007986 */ /* 0x0001e2000c101908 */
[----:B------:R-:W-:Y:S05]  /*2c50*/  @P1 BRA `(.L_x_52) ;  /* 0xfffffffc00a01947 */ /* 0x000fea000383ffff */
.L_x_51:
[----:B------:R-:W-:Y:S05]  /*2c60*/  @!P0 EXIT ;  /* 0x000000000000894d */ /* 0x000fea0003800000 */
[----:B------:R-:W-:Y:S02]  /*2c70*/  ISETP.GE.U32.AND P1, PT, R8, 0x4, PT ;  /* 0x000000040800780c */ /* 0x000fe40003f26070 */
[----:B------:R-:W-:-:S04]  /*2c80*/  LOP3.LUT R12, R5, 0x3, RZ, 0xc0, !PT ;  /* 0x00000003050c7812 */ /* 0x000fc800078ec0ff */
[----:B------:R-:W-:-:S07]  /*2c90*/  ISETP.NE.AND P0, PT, R12, RZ, PT ;  /* 0x000000ff0c00720c */ /* 0x000fce0003f05270 */
[----:B------:R-:W-:Y:S06]  /*2ca0*/  @!P1 BRA `(.L_x_53) ;  /* 0x0000000000589947 */ /* 0x000fec0003800000 */
[----:B------:R-:W2:Y:S01]  /*2cb0*/  S2UR UR5, SR_CgaCtaId ;  /* 0x00000000000579c3 */ /* 0x000ea20000008800 */
[----:B------:R-:W-:Y:S01]  /*2cc0*/  UMOV UR4, 0x400 ;  /* 0x0000040000047882 */ /* 0x000fe20000000000 */
[----:B------:R-:W-:Y:S01]  /*2cd0*/  IMAD.IADD R0, R4, 0x1, R3 ;  /* 0x0000000104007824 */ /* 0x000fe200078e0203 */
[CC--:B------:R-:W-:Y:S02]  /*2ce0*/  IADD3 R10, P1, PT, R2.reuse, R3.reuse, RZ ;  /* 0x00000003020a7210 */ /* 0x0c0fe40007f3e0ff */
[----:B0-----:R-:W-:Y:S01]  /*2cf0*/  IADD3 R7, PT, PT, R2, R3, RZ ;  /* 0x0000000302077210 */ /* 0x001fe20007ffe0ff */
[----:B------:R-:W-:Y:S01]  /*2d00*/  VIADD R3, R3, 0x4 ;  /* 0x0000000403037836 */ /* 0x000fe20000000000 */
[----:B------:R-:W-:Y:S01]  /*2d10*/  IADD3.X R19, PT, PT, RZ, RZ, RZ, P1, !PT ;  /* 0x000000ffff137210 */ /* 0x000fe20000ffe4ff */
[----:B------:R-:W0:Y:S01]  /*2d20*/  LDC.64 R8, c[0x0][0x380] ;  /* 0x0000e000ff087b82 */ /* 0x000e220000000a00 */
[----:B--2---:R-:W-:-:S06]  /*2d30*/  ULEA UR4, UR5, UR4, 0x18 ;  /* 0x0000000405047291 */ /* 0x004fcc000f8ec0ff */
[----:B------:R-:W-:Y:S01]  /*2d40*/  LEA R0, R0, UR4, 0x2 ;  /* 0x0000000400007c11 */ /* 0x000fe2000f8e10ff */
[----:B0-----:R-:W-:-:S04]  /*2d50*/  IMAD.WIDE.U32 R8, R7, 0x4, R8 ;  /* 0x0000000407087825 */ /* 0x001fc800078e0008 */
[----:B-1----:R-:W0:Y:S01]  /*2d60*/  LDS R11, [R0] ;  /* 0x00000000000b7984 */ /* 0x002e220000000800 */
[----:B------:R-:W1:Y:S03]  /*2d70*/  LDCU.64 UR4, c[0x0][0x380] ;  /* 0x00007000ff0477ac */ /* 0x000e660008000a00 */
[----:B------:R-:W2:Y:S04]  /*2d80*/  LDS R13, [R0+0x4] ;  /* 0x00000400000d7984 */ /* 0x000ea80000000800 */
[----:B------:R-:W3:Y:S04]  /*2d90*/  LDS R15, [R0+0x8] ;  /* 0x00000800000f7984 */ /* 0x000ee80000000800 */
[----:B------:R-:W4:Y:S01]  /*2da0*/  LDS R17, [R0+0xc] ;  /* 0x00000c0000117984 */ /* 0x000f220000000800 */
[----:B-1----:R-:W-:-:S04]  /*2db0*/  LEA R6, P1, R10, UR4, 0x2 ;  /* 0x000000040a067c11 */ /* 0x002fc8000f8210ff */
[----:B------:R-:W-:Y:S01]  /*2dc0*/  LEA.HI.X R7, R10, UR5, R19, 0x2, P1 ;  /* 0x000000050a077c11 */ /* 0x000fe200088f1413 */
[----:B0-----:R0:W-:Y:S04]  /*2dd0*/  STG.E desc[UR8][R8.64], R11 ;  /* 0x0000000b08007986 */ /* 0x0011e8000c101908 */
[----:B--2---:R0:W-:Y:S04]  /*2de0*/  STG.E desc[UR8][R6.64+0x4], R13 ;  /* 0x0000040d06007986 */ /* 0x0041e8000c101908 */
[----:B---3--:R0:W-:Y:S04]  /*2df0*/  STG.E desc[UR8][R6.64+0x8], R15 ;  /* 0x0000080f06007986 */ /* 0x0081e8000c101908 */
[----:B----4-:R0:W-:Y:S02]  /*2e00*/  STG.E desc[UR8][R6.64+0xc], R17 ;  /* 0x00000c1106007986 */ /* 0x0101e4000c101908 */
.L_x_53:
[----:B------:R-:W-:Y:S05]  /*2e10*/  @!P0 EXIT ;  /* 0x000000000000894d */ /* 0x000fea0003800000 */
[----:B------:R-:W-:Y:S02]  /*2e20*/  ISETP.NE.AND P1, PT, R12, 0x1, PT ;  /* 0x000000010c00780c */ /* 0x000fe40003f25270 */
[----:B------:R-:W-:-:S04]  /*2e30*/  LOP3.LUT R5, R5, 0x1, RZ, 0xc0, !PT ;  /* 0x0000000105057812 */ /* 0x000fc800078ec0ff */
[----:B------:R-:W-:-:S07]  /*2e40*/  ISETP.NE.U32.AND P0, PT, R5, 0x1, PT ;  /* 0x000000010500780c */ /* 0x000fce0003f05070 */
[----:B------:R-:W-:Y:S06]  /*2e50*/  @!P1 BRA `(.L_x_54) ;  /* 0x0000000000489947 */ /* 0x000fec0003800000 */
[----:B------:R-:W2:Y:S01]  /*2e60*/  S2UR UR5, SR_CgaCtaId ;  /* 0x00000000000579c3 */ /* 0x000ea20000008800 */
[----:B------:R-:W-:Y:S01]  /*2e70*/  UMOV UR4, 0x400 ;  /* 0x0000040000047882 */ /* 0x000fe20000000000 */
[-C--:B------:R-:W-:Y:S02]  /*2e80*/  IADD3 R0, PT, PT, R4, R3.reuse, RZ ;  /* 0x0000000304007210 */ /* 0x080fe40007ffe0ff */
[CC--:B0-----:R-:W-:Y:S02]  /*2e90*/  IADD3 R9, P1, PT, R2.reuse, R3.reuse, RZ ;  /* 0x0000000302097210 */ /* 0x0c1fe40007f3e0ff */
[----:B-1----:R-:W-:Y:S02]  /*2ea0*/  IADD3 R11, PT, PT, R2, R3, RZ ;  /* 0x00000003020b7210 */ /* 0x002fe40007ffe0ff */
[----:B------:R-:W0:Y:S01]  /*2eb0*/  LDC.64 R6, c[0x0][0x380] ;  /* 0x0000e000ff067b82 */ /* 0x000e220000000a00 */
[----:B------:R-:W-:Y:S01]  /*2ec0*/  IMAD.X R10, RZ, RZ, RZ, P1 ;  /* 0x000000ffff0a7224 */ /* 0x000fe200008e06ff */
[----:B------:R-:W-:Y:S01]  /*2ed0*/  IADD3 R3, PT, PT, R3, 0x2, RZ ;  /* 0x0000000203037810 */ /* 0x000fe20007ffe0ff */
[----:B--2---:R-:W-:-:S06]  /*2ee0*/  ULEA UR4, UR5, UR4, 0x18 ;  /* 0x0000000405047291 */ /* 0x004fcc000f8ec0ff */
[----:B------:R-:W-:Y:S01]  /*2ef0*/  LEA R0, R0, UR4, 0x2 ;  /* 0x0000000400007c11 */ /* 0x000fe2000f8e10ff */
[----:B0-----:R-:W-:-:S04]  /*2f00*/  IMAD.WIDE.U32 R6, R11, 0x4, R6 ;  /* 0x000000040b067825 */ /* 0x001fc800078e0006 */
[----:B------:R-:W0:Y:S01]  /*2f10*/  LDS R5, [R0] ;  /* 0x0000000000057984 */ /* 0x000e220000000800 */
[----:B------:R-:W1:Y:S03]  /*2f20*/  LDCU.64 UR4, c[0x0][0x380] ;  /* 0x00007000ff0477ac */ /* 0x000e660008000a00 */
[----:B------:R-:W2:Y:S01]  /*2f30*/  LDS R13, [R0+0x4] ;  /* 0x00000400000d7984 */ /* 0x000ea20000000800 */
[----:B-1----:R-:W-:-:S04]  /*2f40*/  LEA R8, P1, R9, UR4, 0x2 ;  /* 0x0000000409087c11 */ /* 0x002fc8000f8210ff */
[----:B------:R-:W-:Y:S01]  /*2f50*/  LEA.HI.X R9, R9, UR5, R10, 0x2, P1 ;  /* 0x0000000509097c11 */ /* 0x000fe200088f140a */
[----:B0-----:R3:W-:Y:S04]  /*2f60*/  STG.E desc[UR8][R6.64], R5 ;  /* 0x0000000506007986 */ /* 0x0017e8000c101908 */
[----:B--2---:R3:W-:Y:S04]  /*2f70*/  STG.E desc[UR8][R8.64+0x4], R13 ;  /* 0x0000040d08007986 */ /* 0x0047e8000c101908 */
.L_x_54:
[----:B------:R-:W-:Y:S05]  /*2f80*/  @P0 EXIT ;  /* 0x000000000000094d */ /* 0x000fea0003800000 */
[----:B------:R-:W2:Y:S01]  /*2f90*/  S2UR UR5, SR_CgaCtaId ;  /* 0x00000000000579c3 */ /* 0x000ea20000008800 */
[----:B------:R-:W-:Y:S01]  /*2fa0*/  UMOV UR4, 0x400 ;  /* 0x0000040000047882 */ /* 0x000fe20000000000 */
[----:B------:R-:W-:Y:S01]  /*2fb0*/  IADD3 R4, PT, PT, R4, R3, RZ ;  /* 0x0000000304047210 */ /* 0x000fe20007ffe0ff */
[----:B------:R-:W-:Y:S01]  /*2fc0*/  IMAD.IADD R3, R2, 0x1, R3 ;  /* 0x0000000102037824 */ /* 0x000fe200078e0203 */
[----:B--2---:R-:W-:-:S06]  /*2fd0*/  ULEA UR4, UR5, UR4, 0x18 ;  /* 0x0000000405047291 */ /* 0x004fcc000f8ec0ff */
[----:B------:R-:W-:Y:S02]  /*2fe0*/  LEA R0, R4, UR4, 0x2 ;  /* 0x0000000404007c11 */ /* 0x000fe4000f8e10ff */
[----:B---3--:R-:W2:Y:S03]  /*2ff0*/  LDC.64 R4, c[0x0][0x380] ;  /* 0x0000e000ff047b82 */ /* 0x008ea60000000a00 */
[----:B0-----:R-:W0:Y:S01]  /*3000*/  LDS R7, [R0] ;  /* 0x0000000000077984 */ /* 0x001e220000000800 */
[----:B--2---:R-:W-:-:S05]  /*3010*/  IMAD.WIDE.U32 R2, R3, 0x4, R4 ;  /* 0x0000000403027825 */ /* 0x004fca00078e0004 */
[----:B0-----:R-:W-:Y:S01]  /*3020*/  STG.E desc[UR8][R2.64], R7 ;  /* 0x0000000702007986 */ /* 0x001fe2000c101908 */
[----:B------:R-:W-:Y:S05]  /*3030*/  EXIT ;  /* 0x000000000000794d */ /* 0x000fea0003800000 */
        .weak           $__internal_0_$__cuda_sm3x_div_rn_noftz_f32_slowpath
        .type           $__internal_0_$__cuda_sm3x_div_rn_noftz_f32_slowpath,@function
        .size           $__internal_0_$__cuda_sm3x_div_rn_noftz_f32_slowpath,(.L_x_67 - $__internal_0_$__cuda_sm3x_div_rn_noftz_f32_slowpath)
$__internal_0_$__cuda_sm3x_div_rn_noftz_f32_slowpath:
[--C-:B------:R-:W-:Y:S01]  /*3040*/  SHF.R.U32.HI R11, RZ, 0x17, R3.reuse ;  /* 0x00000017ff0b7819 */ /* 0x100fe20000011603 */
[----:B------:R-:W-:Y:S01]  /*3050*/  BSSY.RECONVERGENT B0, `(.L_x_55) ;  /* 0x0000063000007945 */ /* 0x000fe20003800200 */
[----:B------:R-:W-:Y:S01]  /*3060*/  SHF.R.U32.HI R12, RZ, 0x17, R0 ;  /* 0x00000017ff0c7819 */ /* 0x000fe20000011600 */
[----:B------:R-:W-:Y:S01]  /*3070*/  IMAD.MOV.U32 R13, RZ, RZ, R3 ;  /* 0x000000ffff0d7224 */ /* 0x000fe200078e0003 */
[----:B------:R-:W-:Y:S02]  /*3080*/  LOP3.LUT R11, R11, 0xff, RZ, 0xc0, !PT ;  /* 0x000000ff0b0b7812 */ /* 0x000fe400078ec0ff */
[----:B------:R-:W-:Y:S02]  /*3090*/  LOP3.LUT R15, R12, 0xff, RZ, 0xc0, !PT ;  /* 0x000000ff0c0f7812 */ /* 0x000fe400078ec0ff */
[----:B------:R-:W-:Y:S02]  /*30a0*/  IADD3 R16, PT, PT, R11, -0x1, RZ ;  /* 0xffffffff0b107810 */ /* 0x000fe40007ffe0ff */
[----:B------:R-:W-:-:S02]  /*30b0*/  IADD3 R14, PT, PT, R15, -0x1, RZ ;  /* 0xffffffff0f0e7810 */ /* 0x000fc40007ffe0ff */
[----:B------:R-:W-:-:S04]  /*30c0*/  ISETP.GT.U32.AND P0, PT, R16, 0xfd, PT ;  /* 0x000000fd1000780c */ /* 0x000fc80003f04070 */
[----:B------:R-:W-:-:S13]  /*30d0*/  ISETP.GT.U32.OR P0, PT, R14, 0xfd, P0 ;  /* 0x000000fd0e00780c */ /* 0x000fda0000704470 */
[----:B------:R-:W-:Y:S01]  /*30e0*/  @!P0 MOV R12, RZ ;  /* 0x000000ff000c8202 */ /* 0x000fe20000000f00 */
[----:B------:R-:W-:Y:S06]  /*30f0*/  @!P0 BRA `(.L_x_56) ;  /* 0x00000000005c8947 */ /* 0x000fec0003800000 */
[----:B------:R-:W-:Y:S02]  /*3100*/  FSETP.GTU.FTZ.AND P0, PT, |R0|, +INF , PT ;  /* 0x7f8000000000780b */ /* 0x000fe40003f1c200 */
[----:B------:R-:W-:-:S04]  /*3110*/  FSETP.GTU.FTZ.AND P1, PT, |R3|, +INF , PT ;  /* 0x7f8000000300780b */ /* 0x000fc80003f3c200 */
[----:B------:R-:W-:-:S13]  /*3120*/  PLOP3.LUT P0, PT, P0, P1, PT, 0xf8, 0x8f ;  /* 0x00000000008f781c */ /* 0x000fda0000703f70 */
[----:B------:R-:W-:Y:S05]  /*3130*/  @P0 BRA `(.L_x_57) ;  /* 0x00000004004c0947 */ /* 0x000fea0003800000 */
[----:B------:R-:W-:-:S13]  /*3140*/  LOP3.LUT P0, RZ, R13, 0x7fffffff, R0, 0xc8, !PT ;  /* 0x7fffffff0dff7812 */ /* 0x000fda000780c800 */
[----:B------:R-:W-:Y:S05]  /*3150*/  @!P0 BRA `(.L_x_58) ;  /* 0x00000004003c8947 */ /* 0x000fea0003800000 */
[C---:B------:R-:W-:Y:S02]  /*3160*/  FSETP.NEU.FTZ.AND P2, PT, |R0|.reuse, +INF , PT ;  /* 0x7f8000000000780b */ /* 0x040fe40003f5d200 */
[----:B------:R-:W-:Y:S02]  /*3170*/  FSETP.NEU.FTZ.AND P1, PT, |R3|, +INF , PT ;  /* 0x7f8000000300780b */ /* 0x000fe40003f3d200 */
[----:B------:R-:W-:-:S11]  /*3180*/  FSETP.NEU.FTZ.AND P0, PT, |R0|, +INF , PT ;  /* 0x7f8000000000780b */ /* 0x000fd60003f1d200 */
[----:B------:R-:W-:Y:S05]  /*3190*/  @!P1 BRA !P2, `(.L_x_58) ;  /* 0x00000004002c9947 */ /* 0x000fea0005000000 */
[----:B------:R-:W-:-:S04]  /*31a0*/  LOP3.LUT P2, RZ, R0, 0x7fffffff, RZ, 0xc0, !PT ;  /* 0x7fffffff00ff7812 */ /* 0x000fc8000784c0ff */
[----:B------:R-:W-:-:S13]  /*31b0*/  PLOP3.LUT P1, PT, P1, P2, PT, 0x2f, 0xf2 ;  /* 0x0000000000f2781c */ /* 0x000fda0000f24577 */
[----:B------:R-:W-:Y:S05]  /*31c0*/  @P1 BRA `(.L_x_59) ;  /* 0x0000000400181947 */ /* 0x000fea0003800000 */
[----:B------:R-:W-:-:S04]  /*31d0*/  LOP3.LUT P1, RZ, R13, 0x7fffffff, RZ, 0xc0, !PT ;  /* 0x7fffffff0dff7812 */ /* 0x000fc8000782c0ff */
[----:B------:R-:W-:-:S13]  /*31e0*/  PLOP3.LUT P0, PT, P0, P1, PT, 0x2f, 0xf2 ;  /* 0x0000000000f2781c */ /* 0x000fda0000702577 */
[----:B------:R-:W-:Y:S05]  /*31f0*/  @P0 BRA `(.L_x_60) ;  /* 0x0000000400000947 */ /* 0x000fea0003800000 */
[----:B------:R-:W-:Y:S02]  /*3200*/  ISETP.GE.AND P0, PT, R14, RZ, PT ;  /* 0x000000ff0e00720c */ /* 0x000fe40003f06270 */
[----:B------:R-:W-:-:S11]  /*3210*/  ISETP.GE.AND P1, PT, R16, RZ, PT ;  /* 0x000000ff1000720c */ /* 0x000fd60003f26270 */
[----:B------:R-:W-:Y:S01]  /*3220*/  @P0 MOV R12, RZ ;  /* 0x000000ff000c0202 */ /* 0x000fe20000000f00 */
[----:B------:R-:W-:Y:S02]  /*3230*/  @!P0 IMAD.MOV.U32 R12, RZ, RZ, -0x40 ;  /* 0xffffffc0ff0c8424 */ /* 0x000fe400078e00ff */
[----:B------:R-:W-:Y:S01]  /*3240*/  @!P0 FFMA R0, R0, 1.84467440737095516160e+19, RZ ;  /* 0x5f80000000008823 */ /* 0x000fe200000000ff */
[----:B------:R-:W-:Y:S02]  /*3250*/  @!P1 FFMA R13, R3, 1.84467440737095516160e+19, RZ ;  /* 0x5f800000030d9823 */ /* 0x000fe400000000ff */
[----:B------:R-:W-:-:S07]  /*3260*/  @!P1 IADD3 R12, PT, PT, R12, 0x40, RZ ;  /* 0x000000400c0c9810 */ /* 0x000fce0007ffe0ff */
.L_x_56:
[----:B------:R-:W-:Y:S01]  /*3270*/  LEA R14, R11, 0xc0800000, 0x17 ;  /* 0xc08000000b0e7811 */ /* 0x000fe200078eb8ff */
[----:B------:R-:W-:Y:S01]  /*3280*/  VIADD R15, R15, 0xffffff81 ;  /* 0xffffff810f0f7836 */ /* 0x000fe20000000000 */
[----:B------:R-:W-:Y:S02]  /*3290*/  BSSY.RECONVERGENT B1, `(.L_x_61) ;  /* 0x0000035000017945 */ /* 0x000fe40003800200 */
[----:B------:R-:W-:Y:S01]  /*32a0*/  IADD3 R16, PT, PT, -R14, R13, RZ ;  /* 0x0000000d0e107210 */ /* 0x000fe20007ffe1ff */
[C---:B------:R-:W-:Y:S01]  /*32b0*/  IMAD R0, R15.reuse, -0x800000, R0 ;  /* 0xff8000000f007824 */ /* 0x040fe200078e0200 */
[----:B------:R-:W-:Y:S02]  /*32c0*/  IADD3 R15, PT, PT, R15, 0x7f, -R11 ;  /* 0x0000007f0f0f7810 */ /* 0x000fe40007ffe80b */
[----:B------:R-:W0:Y:S01]  /*32d0*/  MUFU.RCP R13, R16 ;  /* 0x00000010000d7308 */ /* 0x000e220000001000 */
[----:B------:R-:W-:Y:S01]  /*32e0*/  FADD.FTZ R17, -R16, -RZ ;  /* 0x800000ff10117221 */ /* 0x000fe20000010100 */
[----:B------:R-:W-:-:S03]  /*32f0*/  IADD3 R15, PT, PT, R15, R12, RZ ;  /* 0x0000000c0f0f7210 */ /* 0x000fc60007ffe0ff */
[----:B0-----:R-:W-:-:S04]  /*3300*/  FFMA R14, R13, R17, 1 ;  /* 0x3f8000000d0e7423 */ /* 0x001fc80000000011 */
[----:B------:R-:W-:-:S04]  /*3310*/  FFMA R13, R13, R14, R13 ;  /* 0x0000000e0d0d7223 */ /* 0x000fc8000000000d */
[----:B------:R-:W-:-:S04]  /*3320*/  FFMA R14, R0, R13, RZ ;  /* 0x0000000d000e7223 */ /* 0x000fc800000000ff */
[----:B------:R-:W-:-:S04]  /*3330*/  FFMA R18, R17, R14, R0 ;  /* 0x0000000e11127223 */ /* 0x000fc80000000000 */
[----:B------:R-:W-:-:S04]  /*3340*/  FFMA R14, R13, R18, R14 ;  /* 0x000000120d0e7223 */ /* 0x000fc8000000000e */
[----:B------:R-:W-:-:S04]  /*3350*/  FFMA R17, R17, R14, R0 ;  /* 0x0000000e11117223 */ /* 0x000fc80000000000 */
[----:B------:R-:W-:-:S05]  /*3360*/  FFMA R0, R13, R17, R14 ;  /* 0x000000110d007223 */ /* 0x000fca000000000e */
[----:B------:R-:W-:-:S04]  /*3370*/  SHF.R.U32.HI R11, RZ, 0x17, R0 ;  /* 0x00000017ff0b7819 */ /* 0x000fc80000011600 */
[----:B------:R-:W-:-:S04]  /*3380*/  LOP3.LUT R11, R11, 0xff, RZ, 0xc0, !PT ;  /* 0x000000ff0b0b7812 */ /* 0x000fc800078ec0ff */
[----:B------:R-:W-:-:S05]  /*3390*/  IADD3 R16, PT, PT, R11, R15, RZ ;  /* 0x0000000f0b107210 */ /* 0x000fca0007ffe0ff */
[----:B------:R-:W-:-:S05]  /*33a0*/  VIADD R11, R16, 0xffffffff ;  /* 0xffffffff100b7836 */ /* 0x000fca0000000000 */
[----:B------:R-:W-:-:S13]  /*33b0*/  ISETP.GE.U32.AND P0, PT, R11, 0xfe, PT ;  /* 0x000000fe0b00780c */ /* 0x000fda0003f06070 */
[----:B------:R-:W-:Y:S05]  /*33c0*/  @!P0 BRA `(.L_x_62) ;  /* 0x0000000000808947 */ /* 0x000fea0003800000 */
[----:B------:R-:W-:-:S13]  /*33d0*/  ISETP.GT.AND P0, PT, R16, 0xfe, PT ;  /* 0x000000fe1000780c */ /* 0x000fda0003f04270 */
[----:B------:R-:W-:Y:S05]  /*33e0*/  @P0 BRA `(.L_x_63) ;  /* 0x00000000006c0947 */ /* 0x000fea0003800000 */
[----:B------:R-:W-:-:S13]  /*33f0*/  ISETP.GE.AND P0, PT, R16, 0x1, PT ;  /* 0x000000011000780c */ /* 0x000fda0003f06270 */
[----:B------:R-:W-:Y:S05]  /*3400*/  @P0 BRA `(.L_x_64) ;  /* 0x0000000000740947 */ /* 0x000fea0003800000 */
[----:B------:R-:W-:Y:S02]  /*3410*/  ISETP.GE.AND P0, PT, R16, -0x18, PT ;  /* 0xffffffe81000780c */ /* 0x000fe40003f06270 */
[----:B------:R-:W-:-:S11]  /*3420*/  LOP3.LUT R0, R0, 0x80000000, RZ, 0xc0, !PT ;  /* 0x8000000000007812 */ /* 0x000fd600078ec0ff */
[----:B------:R-:W-:Y:S05]  /*3430*/  @!P0 BRA `(.L_x_64) ;  /* 0x0000000000688947 */ /* 0x000fea0003800000 */
[-CC-:B------:R-:W-:Y:S01]  /*3440*/  FFMA.RZ R11, R13, R17.reuse, R14.reuse ;  /* 0x000000110d0b7223 */ /* 0x180fe2000000c00e */
[C---:B------:R-:W-:Y:S02]  /*3450*/  ISETP.NE.AND P2, PT, R16.reuse, RZ, PT ;  /* 0x000000ff1000720c */ /* 0x040fe40003f45270 */
[C---:B------:R-:W-:Y:S02]  /*3460*/  ISETP.NE.AND P1, PT, R16.reuse, RZ, PT ;  /* 0x000000ff1000720c */ /* 0x040fe40003f25270 */
[----:B------:R-:W-:Y:S01]  /*3470*/  LOP3.LUT R12, R11, 0x7fffff, RZ, 0xc0, !PT ;  /* 0x007fffff0b0c7812 */ /* 0x000fe200078ec0ff */
[CCC-:B------:R-:W-:Y:S01]  /*3480*/  FFMA.RP R11, R13.reuse, R17.reuse, R14.reuse ;  /* 0x000000110d0b7223 */ /* 0x1c0fe2000000800e */
[----:B------:R-:W-:Y:S01]  /*3490*/  FFMA.RM R14, R13, R17, R14 ;  /* 0x000000110d0e7223 */ /* 0x000fe2000000400e */
[----:B------:R-:W-:Y:S02]  /*34a0*/  IADD3 R13, PT, PT, R16, 0x20, RZ ;  /* 0x00000020100d7810 */ /* 0x000fe40007ffe0ff */
[----:B------:R-:W-:-:S02]  /*34b0*/  LOP3.LUT R12, R12, 0x800000, RZ, 0xfc, !PT ;  /* 0x008000000c0c7812 */ /* 0x000fc400078efcff */
[----:B------:R-:W-:Y:S02]  /*34c0*/  IADD3 R15, PT, PT, -R16, RZ, RZ ;  /* 0x000000ff100f7210 */ /* 0x000fe40007ffe1ff */
[----:B------:R-:W-:Y:S02]  /*34d0*/  SHF.L.U32 R13, R12, R13, RZ ;  /* 0x0000000d0c0d7219 */ /* 0x000fe400000006ff */
[----:B------:R-:W-:Y:S02]  /*34e0*/  FSETP.NEU.FTZ.AND P0, PT, R11, R14, PT ;  /* 0x0000000e0b00720b */ /* 0x000fe40003f1d000 */
[----:B------:R-:W-:Y:S02]  /*34f0*/  SEL R11, R15, RZ, P2 ;  /* 0x000000ff0f0b7207 */ /* 0x000fe40001000000 */
[----:B------:R-:W-:Y:S02]  /*3500*/  ISETP.NE.AND P1, PT, R13, RZ, P1 ;  /* 0x000000ff0d00720c */ /* 0x000fe40000f25270 */
[----:B------:R-:W-:-:S02]  /*3510*/  SHF.R.U32.HI R11, RZ, R11, R12 ;  /* 0x0000000bff0b7219 */ /* 0x000fc4000001160c */
[----:B------:R-:W-:Y:S02]  /*3520*/  PLOP3.LUT P0, PT, P0, P1, PT, 0xf8, 0x8f ;  /* 0x00000000008f781c */ /* 0x000fe40000703f70 */
[----:B------:R-:W-:Y:S02]  /*3530*/  SHF.R.U32.HI R13, RZ, 0x1, R11 ;  /* 0x00000001ff0d7819 */ /* 0x000fe4000001160b */
[----:B------:R-:W-:-:S04]  /*3540*/  SEL R12, RZ, 0x1, !P0 ;  /* 0x00000001ff0c7807 */ /* 0x000fc80004000000 */
[----:B------:R-:W-:-:S04]  /*3550*/  LOP3.LUT R12, R12, 0x1, R13, 0xf8, !PT ;  /* 0x000000010c0c7812 */ /* 0x000fc800078ef80d */
[----:B------:R-:W-:-:S05]  /*3560*/  LOP3.LUT R12, R12, R11, RZ, 0xc0, !PT ;  /* 0x0000000b0c0c7212 */ /* 0x000fca00078ec0ff */
[----:B------:R-:W-:-:S05]  /*3570*/  IMAD.IADD R13, R13, 0x1, R12 ;  /* 0x000000010d0d7824 */ /* 0x000fca00078e020c */
[----:B------:R-:W-:Y:S01]  /*3580*/  LOP3.LUT R0, R13, R0, RZ, 0xfc, !PT ;  /* 0x000000000d007212 */ /* 0x000fe200078efcff */
[----:B------:R-:W-:Y:S06]  /*3590*/  BRA `(.L_x_64) ;  /* 0x0000000000107947 */ /* 0x000fec0003800000 */
.L_x_63:
[----:B------:R-:W-:-:S04]  /*35a0*/  LOP3.LUT R0, R0, 0x80000000, RZ, 0xc0, !PT ;  /* 0x8000000000007812 */ /* 0x000fc800078ec0ff */
[----:B------:R-:W-:Y:S01]  /*35b0*/  LOP3.LUT R0, R0, 0x7f800000, RZ, 0xfc, !PT ;  /* 0x7f80000000007812 */ /* 0x000fe200078efcff */
[----:B------:R-:W-:Y:S06]  /*35c0*/  BRA `(.L_x_64) ;  /* 0x0000000000047947 */ /* 0x000fec0003800000 */
.L_x_62:
[----:B------:R-:W-:-:S07]  /*35d0*/  LEA R0, R15, R0, 0x17 ;  /* 0x000000000f007211 */ /* 0x000fce00078eb8ff */
.L_x_64:
[----:B------:R-:W-:Y:S05]  /*35e0*/  BSYNC.RECONVERGENT B1 ;  /* 0x0000000000017941 */ /* 0x000fea0003800200 */
.L_x_61:
[----:B------:R-:W-:Y:S05]  /*35f0*/  BRA `(.L_x_65) ;  /* 0x0000000000207947 */ /* 0x000fea0003800000 */
.L_x_60:
[----:B------:R-:W-:-:S04]  /*3600*/  LOP3.LUT R0, R13, 0x80000000, R0, 0x48, !PT ;  /* 0x800000000d007812 */ /* 0x000fc800078e4800 */
[----:B------:R-:W-:Y:S01]  /*3610*/  LOP3.LUT R0, R0, 0x7f800000, RZ, 0xfc, !PT ;  /* 0x7f80000000007812 */ /* 0x000fe200078efcff */
[----:B------:R-:W-:Y:S06]  /*3620*/  BRA `(.L_x_65) ;  /* 0x0000000000147947 */ /* 0x000fec0003800000 */
.L_x_59:
[----:B------:R-:W-:Y:S01]  /*3630*/  LOP3.LUT R0, R13, 0x80000000, R0, 0x48, !PT ;  /* 0x800000000d007812 */ /* 0x000fe200078e4800 */
[----:B------:R-:W-:Y:S06]  /*3640*/  BRA `(.L_x_65) ;  /* 0x00000000000c7947 */ /* 0x000fec0003800000 */
.L_x_58:
[----:B------:R-:W0:Y:S01]  /*3650*/  MUFU.RSQ R0, -QNAN ;  /* 0xffc0000000007908 */ /* 0x000e220000001400 */
[----:B------:R-:W-:Y:S05]  /*3660*/  BRA `(.L_x_65) ;  /* 0x0000000000047947 */ /* 0x000fea0003800000 */
.L_x_57:
[----:B------:R-:W-:-:S07]  /*3670*/  FADD.FTZ R0, R0, R3 ;  /* 0x0000000300007221 */ /* 0x000fce0000010000 */
.L_x_65:
[----:B------:R-:W-:Y:S05]  /*3680*/  BSYNC.RECONVERGENT B0 ;  /* 0x0000000000007941 */ /* 0x000fea0003800200 */
.L_x_55:
[----:B------:R-:W-:-:S04]  /*3690*/  HFMA2 R11, -RZ, RZ, 0, 0 ;  /* 0x00000000ff0b7431 */ /* 0x000fc800000001ff */
[----:B0-----:R-:W-:Y:S05]  /*36a0*/  RET.REL.NODEC R10 `(_Z12safe_softmaxPfii) ;  /* 0xffffffc80a547950 */ /* 0x001fea0003c3ffff */
.L_x_66:
[----:B------:R-:W-:-:S00]  /*36b0*/  BRA `(.L_x_66) ;  /* 0xfffffffc00fc7947 */ /* 0x000fc0000383ffff */
[----:B------:R-:W-:-:S00]  /*36c0*/  NOP ;  /* 0x0000000000007918 */ /* 0x000fc00000000000 */
        /* <DEDUP_REMOVED lines=11> */
.L_x_67:


//--------------------- .nv.shared._Z12safe_softmaxPfii --------------------------
	.section	.nv.shared._Z12safe_softmaxPfii,"aw",@nobits
	.sectionflags	@""
	.align	16
	.zero		1024


//--------------------- .nv.shared.reserved.0     --------------------------
	.section	.nv.shared.reserved.0,"aw",@nobits
	.weak		__nv_reservedSMEM_offset_0_alias
	.size		__nv_reservedSMEM_offset_0_alias, 0, 64
	.other		__nv_reservedSMEM_offset_0_alias,@"STO_CUDA_RESERVED_SHARED STV_DEFAULT"
__nv_reservedSMEM_offset_0_alias:
	.zero		0
	.zero		64


//--------------------- .nv.constant0._Z12safe_softmaxPfii --------------------------
	.section	.nv.constant0._Z12safe_softmaxPfii,"a",@progbits
	.sectionflags	@""
	.align	4
.nv.constant0._Z12safe_softmaxPfii:
	.zero		912


//--------------------- SYMBOLS --------------------------

	.type		.nv.reservedSmem.offset0,@object
	.size		.nv.reservedSmem.offset0,0x4
	.type		.nv.reservedSmem.cap,@object
	.size		.nv.reservedSmem.cap,0x4
